//
// Generated by NVIDIA NVVM Compiler
//
// Compiler Build ID: CL-36424714
// Cuda compilation tools, release 13.0, V13.0.88
// Based on NVVM 20.0.0
//

.version 9.0
.target sm_100
.address_size 64

	// .globl	_Z14runConvolutionPKfS0_Pfiiiii
.const .align 4 .b8 constKernel[65536];

.visible .entry _Z14runConvolutionPKfS0_Pfiiiii(
	.param .u64 .ptr .align 1 _Z14runConvolutionPKfS0_Pfiiiii_param_0,
	.param .u64 .ptr .align 1 _Z14runConvolutionPKfS0_Pfiiiii_param_1,
	.param .u64 .ptr .align 1 _Z14runConvolutionPKfS0_Pfiiiii_param_2,
	.param .u32 _Z14runConvolutionPKfS0_Pfiiiii_param_3,
	.param .u32 _Z14runConvolutionPKfS0_Pfiiiii_param_4,
	.param .u32 _Z14runConvolutionPKfS0_Pfiiiii_param_5,
	.param .u32 _Z14runConvolutionPKfS0_Pfiiiii_param_6,
	.param .u32 _Z14runConvolutionPKfS0_Pfiiiii_param_7
)
{
	.reg .pred 	%p<189>;
	.reg .b32 	%r<161>;
	.reg .b32 	%f<187>;
	.reg .b64 	%rd<74>;

	ld.param.u64 	%rd20, [_Z14runConvolutionPKfS0_Pfiiiii_param_0];
	ld.param.u64 	%rd21, [_Z14runConvolutionPKfS0_Pfiiiii_param_1];
	ld.param.u32 	%r87, [_Z14runConvolutionPKfS0_Pfiiiii_param_3];
	ld.param.u32 	%r83, [_Z14runConvolutionPKfS0_Pfiiiii_param_4];
	ld.param.u32 	%r84, [_Z14runConvolutionPKfS0_Pfiiiii_param_5];
	ld.param.u32 	%r85, [_Z14runConvolutionPKfS0_Pfiiiii_param_6];
	ld.param.u32 	%r86, [_Z14runConvolutionPKfS0_Pfiiiii_param_7];
	cvta.to.global.u64 	%rd1, %rd20;
	cvta.to.global.u64 	%rd2, %rd21;
	mov.u32 	%r88, %tid.x;
	mov.u32 	%r89, %ctaid.x;
	mov.u32 	%r90, %ntid.x;
	mad.lo.s32 	%r1, %r89, %r90, %r88;
	mov.u32 	%r91, %tid.y;
	mov.u32 	%r92, %ctaid.y;
	mov.u32 	%r93, %ntid.y;
	mad.lo.s32 	%r94, %r92, %r93, %r91;
	setp.ge.s32 	%p17, %r1, %r83;
	setp.ge.s32 	%p18, %r94, %r87;
	or.pred  	%p19, %p17, %p18;
	@%p19 bra 	$L__BB0_96;
	shr.u32 	%r95, %r84, 31;
	add.s32 	%r96, %r84, %r95;
	shr.s32 	%r3, %r96, 1;
	shr.u32 	%r97, %r85, 31;
	add.s32 	%r98, %r85, %r97;
	shr.s32 	%r4, %r98, 1;
	setp.gt.s32 	%p20, %r84, 7;
	mov.f32 	%f148, 0f00000000;
	@%p20 bra 	$L__BB0_49;
	setp.lt.s32 	%p105, %r84, -1;
	@%p105 bra 	$L__BB0_95;
	neg.s32 	%r146, %r3;
	setp.lt.s32 	%p106, %r85, -1;
	neg.s32 	%r6, %r4;
	@%p106 bra 	$L__BB0_95;
	setp.ne.s32 	%p107, %r86, 0;
	@%p107 bra 	$L__BB0_27;
	abs.s32 	%r133, %r4;
	add.s32 	%r7, %r4, %r133;
	and.b32  	%r8, %r7, 3;
	sub.s32 	%r9, %r1, %r4;
	setp.gt.s32 	%p149, %r9, -1;
	setp.lt.s32 	%p150, %r9, %r83;
	and.pred  	%p1, %p149, %p150;
	sub.s32 	%r10, 1, %r4;
	add.s32 	%r134, %r10, %r1;
	setp.gt.s32 	%p151, %r134, -1;
	setp.lt.s32 	%p152, %r134, %r83;
	and.pred  	%p2, %p151, %p152;
	add.s32 	%r135, %r134, 1;
	setp.gt.s32 	%p153, %r135, -1;
	setp.lt.s32 	%p154, %r135, %r83;
	and.pred  	%p3, %p153, %p154;
	max.s32 	%r136, %r4, %r6;
	neg.s32 	%r11, %r136;
	mov.f32 	%f148, 0f00000000;
	cvt.s64.s32 	%rd62, %r1;
	cvt.s64.s32 	%rd63, %r6;
	add.s64 	%rd65, %rd63, %rd62;
$L__BB0_6:
	setp.eq.s32 	%p155, %r8, 3;
	add.s32 	%r137, %r146, %r94;
	setp.gt.s32 	%p156, %r137, -1;
	setp.lt.s32 	%p157, %r137, %r87;
	and.pred  	%p4, %p156, %p157;
	add.s32 	%r138, %r146, %r3;
	mul.lo.s32 	%r13, %r138, %r85;
	mul.lo.s32 	%r14, %r137, %r83;
	mov.u32 	%r147, %r6;
	@%p155 bra 	$L__BB0_15;
	and.pred  	%p158, %p4, %p1;
	mul.wide.s32 	%rd59, %r13, 4;
	add.s64 	%rd3, %rd2, %rd59;
	not.pred 	%p159, %p158;
	@%p159 bra 	$L__BB0_9;
	ld.global.nc.f32 	%f127, [%rd3];
	add.s32 	%r139, %r9, %r14;
	mul.wide.s32 	%rd60, %r139, 4;
	add.s64 	%rd61, %rd1, %rd60;
	ld.global.nc.f32 	%f128, [%rd61];
	fma.rn.f32 	%f148, %f127, %f128, %f148;
$L__BB0_9:
	setp.eq.s32 	%p160, %r8, 0;
	mov.u32 	%r147, %r10;
	@%p160 bra 	$L__BB0_15;
	and.pred  	%p161, %p4, %p2;
	cvt.s64.s32 	%rd64, %r14;
	add.s64 	%rd66, %rd65, %rd64;
	shl.b64 	%rd67, %rd66, 2;
	add.s64 	%rd4, %rd1, %rd67;
	not.pred 	%p162, %p161;
	@%p162 bra 	$L__BB0_12;
	ld.global.nc.f32 	%f129, [%rd3+4];
	ld.global.nc.f32 	%f130, [%rd4+4];
	fma.rn.f32 	%f148, %f129, %f130, %f148;
$L__BB0_12:
	sub.s32 	%r147, 2, %r4;
	setp.eq.s32 	%p163, %r8, 1;
	@%p163 bra 	$L__BB0_15;
	sub.s32 	%r147, 3, %r4;
	and.pred  	%p164, %p4, %p3;
	not.pred 	%p165, %p164;
	@%p165 bra 	$L__BB0_15;
	ld.global.nc.f32 	%f131, [%rd3+8];
	ld.global.nc.f32 	%f132, [%rd4+8];
	fma.rn.f32 	%f148, %f131, %f132, %f148;
$L__BB0_15:
	setp.lt.u32 	%p166, %r7, 3;
	@%p166 bra 	$L__BB0_26;
	add.s32 	%r151, %r11, %r147;
	add.s32 	%r140, %r4, %r147;
	add.s32 	%r150, %r140, %r13;
	add.s32 	%r141, %r1, %r147;
	add.s32 	%r149, %r141, 3;
	add.s32 	%r148, %r141, %r14;
$L__BB0_17:
	add.s32 	%r26, %r149, -2;
	add.s32 	%r142, %r149, -3;
	setp.gt.s32 	%p167, %r142, -1;
	setp.lt.s32 	%p168, %r142, %r83;
	and.pred  	%p169, %p167, %p168;
	and.pred  	%p170, %p4, %p169;
	mul.wide.s32 	%rd68, %r150, 4;
	add.s64 	%rd5, %rd2, %rd68;
	mul.wide.s32 	%rd69, %r148, 4;
	add.s64 	%rd6, %rd1, %rd69;
	not.pred 	%p171, %p170;
	@%p171 bra 	$L__BB0_19;
	ld.global.nc.f32 	%f133, [%rd5];
	ld.global.nc.f32 	%f134, [%rd6];
	fma.rn.f32 	%f148, %f133, %f134, %f148;
$L__BB0_19:
	setp.gt.s32 	%p172, %r26, -1;
	setp.lt.s32 	%p173, %r26, %r83;
	and.pred  	%p174, %p172, %p173;
	and.pred  	%p175, %p4, %p174;
	not.pred 	%p176, %p175;
	@%p176 bra 	$L__BB0_21;
	ld.global.nc.f32 	%f135, [%rd5+4];
	ld.global.nc.f32 	%f136, [%rd6+4];
	fma.rn.f32 	%f148, %f135, %f136, %f148;
$L__BB0_21:
	add.s32 	%r143, %r26, 1;
	setp.gt.s32 	%p177, %r143, -1;
	setp.lt.s32 	%p178, %r143, %r83;
	and.pred  	%p179, %p177, %p178;
	and.pred  	%p180, %p4, %p179;
	not.pred 	%p181, %p180;
	@%p181 bra 	$L__BB0_23;
	ld.global.nc.f32 	%f137, [%rd5+8];
	ld.global.nc.f32 	%f138, [%rd6+8];
	fma.rn.f32 	%f148, %f137, %f138, %f148;
$L__BB0_23:
	setp.gt.s32 	%p182, %r149, -1;
	setp.lt.s32 	%p183, %r149, %r83;
	and.pred  	%p184, %p182, %p183;
	and.pred  	%p185, %p4, %p184;
	not.pred 	%p186, %p185;
	@%p186 bra 	$L__BB0_25;
	ld.global.nc.f32 	%f139, [%rd5+12];
	ld.global.nc.f32 	%f140, [%rd6+12];
	fma.rn.f32 	%f148, %f139, %f140, %f148;
$L__BB0_25:
	add.s32 	%r151, %r151, 4;
	add.s32 	%r150, %r150, 4;
	add.s32 	%r149, %r149, 4;
	add.s32 	%r148, %r148, 4;
	setp.ne.s32 	%p187, %r151, 1;
	@%p187 bra 	$L__BB0_17;
$L__BB0_26:
	add.s32 	%r31, %r146, 1;
	abs.s32 	%r144, %r3;
	setp.eq.s32 	%p188, %r146, %r144;
	mov.u32 	%r146, %r31;
	@%p188 bra 	$L__BB0_95;
	bra.uni 	$L__BB0_6;
$L__BB0_27:
	abs.s32 	%r32, %r4;
	add.s32 	%r33, %r4, %r32;
	and.b32  	%r34, %r33, 3;
	sub.s32 	%r35, %r1, %r4;
	setp.gt.s32 	%p108, %r35, -1;
	setp.lt.s32 	%p109, %r35, %r83;
	and.pred  	%p5, %p108, %p109;
	sub.s32 	%r36, 1, %r4;
	add.s32 	%r121, %r36, %r1;
	setp.gt.s32 	%p110, %r121, -1;
	setp.lt.s32 	%p111, %r121, %r83;
	and.pred  	%p6, %p110, %p111;
	add.s32 	%r122, %r121, 1;
	setp.gt.s32 	%p112, %r122, -1;
	setp.lt.s32 	%p113, %r122, %r83;
	and.pred  	%p7, %p112, %p113;
	sub.s32 	%r37, 3, %r4;
	mov.f32 	%f148, 0f00000000;
	mov.u64 	%rd57, constKernel;
	cvt.s64.s32 	%rd50, %r1;
	cvt.s64.s32 	%rd51, %r6;
	add.s64 	%rd53, %rd51, %rd50;
$L__BB0_28:
	setp.eq.s32 	%p114, %r34, 3;
	add.s32 	%r123, %r146, %r94;
	setp.gt.s32 	%p115, %r123, -1;
	setp.lt.s32 	%p116, %r123, %r87;
	and.pred  	%p8, %p115, %p116;
	add.s32 	%r124, %r146, %r3;
	mul.lo.s32 	%r39, %r124, %r85;
	mul.lo.s32 	%r40, %r123, %r83;
	mov.u32 	%r153, %r6;
	@%p114 bra 	$L__BB0_37;
	and.pred  	%p117, %p8, %p5;
	mul.wide.s32 	%rd46, %r39, 4;
	add.s64 	%rd7, %rd57, %rd46;
	not.pred 	%p118, %p117;
	@%p118 bra 	$L__BB0_31;
	ld.const.f32 	%f111, [%rd7];
	add.s32 	%r125, %r35, %r40;
	mul.wide.s32 	%rd48, %r125, 4;
	add.s64 	%rd49, %rd1, %rd48;
	ld.global.nc.f32 	%f112, [%rd49];
	fma.rn.f32 	%f148, %f111, %f112, %f148;
$L__BB0_31:
	setp.eq.s32 	%p119, %r34, 0;
	mov.u32 	%r153, %r36;
	@%p119 bra 	$L__BB0_37;
	and.pred  	%p120, %p8, %p6;
	cvt.s64.s32 	%rd52, %r40;
	add.s64 	%rd54, %rd53, %rd52;
	shl.b64 	%rd55, %rd54, 2;
	add.s64 	%rd8, %rd1, %rd55;
	not.pred 	%p121, %p120;
	@%p121 bra 	$L__BB0_34;
	ld.const.f32 	%f113, [%rd7+4];
	ld.global.nc.f32 	%f114, [%rd8+4];
	fma.rn.f32 	%f148, %f113, %f114, %f148;
$L__BB0_34:
	sub.s32 	%r153, 2, %r4;
	setp.eq.s32 	%p122, %r34, 1;
	@%p122 bra 	$L__BB0_37;
	and.pred  	%p123, %p8, %p7;
	not.pred 	%p124, %p123;
	mov.u32 	%r153, %r37;
	@%p124 bra 	$L__BB0_37;
	ld.const.f32 	%f115, [%rd7+8];
	ld.global.nc.f32 	%f116, [%rd8+8];
	fma.rn.f32 	%f148, %f115, %f116, %f148;
	mov.u32 	%r153, %r37;
$L__BB0_37:
	setp.lt.u32 	%p125, %r33, 3;
	@%p125 bra 	$L__BB0_48;
	add.s32 	%r43, %r39, %r4;
$L__BB0_39:
	add.s32 	%r45, %r153, %r1;
	setp.gt.s32 	%p126, %r45, -1;
	setp.lt.s32 	%p127, %r45, %r83;
	and.pred  	%p128, %p126, %p127;
	and.pred  	%p130, %p8, %p128;
	add.s32 	%r126, %r43, %r153;
	mul.wide.s32 	%rd56, %r126, 4;
	add.s64 	%rd9, %rd57, %rd56;
	add.s32 	%r127, %r45, %r40;
	mul.wide.s32 	%rd58, %r127, 4;
	add.s64 	%rd10, %rd1, %rd58;
	not.pred 	%p131, %p130;
	@%p131 bra 	$L__BB0_41;
	ld.const.f32 	%f117, [%rd9];
	ld.global.nc.f32 	%f118, [%rd10];
	fma.rn.f32 	%f148, %f117, %f118, %f148;
$L__BB0_41:
	add.s32 	%r128, %r45, 1;
	setp.gt.s32 	%p132, %r128, -1;
	setp.lt.s32 	%p133, %r128, %r83;
	and.pred  	%p134, %p132, %p133;
	and.pred  	%p135, %p8, %p134;
	not.pred 	%p136, %p135;
	@%p136 bra 	$L__BB0_43;
	ld.const.f32 	%f119, [%rd9+4];
	ld.global.nc.f32 	%f120, [%rd10+4];
	fma.rn.f32 	%f148, %f119, %f120, %f148;
$L__BB0_43:
	add.s32 	%r129, %r45, 2;
	setp.gt.s32 	%p137, %r129, -1;
	setp.lt.s32 	%p138, %r129, %r83;
	and.pred  	%p139, %p137, %p138;
	and.pred  	%p140, %p8, %p139;
	not.pred 	%p141, %p140;
	@%p141 bra 	$L__BB0_45;
	ld.const.f32 	%f121, [%rd9+8];
	ld.global.nc.f32 	%f122, [%rd10+8];
	fma.rn.f32 	%f148, %f121, %f122, %f148;
$L__BB0_45:
	add.s32 	%r130, %r45, 3;
	setp.gt.s32 	%p142, %r130, -1;
	setp.lt.s32 	%p143, %r130, %r83;
	and.pred  	%p144, %p142, %p143;
	and.pred  	%p145, %p8, %p144;
	not.pred 	%p146, %p145;
	@%p146 bra 	$L__BB0_47;
	ld.const.f32 	%f123, [%rd9+12];
	ld.global.nc.f32 	%f124, [%rd10+12];
	fma.rn.f32 	%f148, %f123, %f124, %f148;
$L__BB0_47:
	add.s32 	%r46, %r153, 4;
	add.s32 	%r131, %r153, 3;
	setp.ne.s32 	%p147, %r131, %r32;
	mov.u32 	%r153, %r46;
	@%p147 bra 	$L__BB0_39;
$L__BB0_48:
	add.s32 	%r47, %r146, 1;
	abs.s32 	%r132, %r3;
	setp.eq.s32 	%p148, %r146, %r132;
	mov.u32 	%r146, %r47;
	@%p148 bra 	$L__BB0_95;
	bra.uni 	$L__BB0_28;
$L__BB0_49:
	neg.s32 	%r155, %r3;
	setp.lt.s32 	%p21, %r85, -1;
	neg.s32 	%r49, %r4;
	@%p21 bra 	$L__BB0_95;
	setp.ne.s32 	%p22, %r86, 0;
	@%p22 bra 	$L__BB0_73;
	abs.s32 	%r50, %r4;
	add.s32 	%r51, %r4, %r50;
	and.b32  	%r52, %r51, 3;
	sub.s32 	%r53, %r1, %r4;
	setp.gt.s32 	%p64, %r53, -1;
	setp.lt.s32 	%p65, %r53, %r83;
	and.pred  	%p9, %p64, %p65;
	sub.s32 	%r54, 1, %r4;
	add.s32 	%r110, %r54, %r1;
	setp.gt.s32 	%p66, %r110, -1;
	setp.lt.s32 	%p67, %r110, %r83;
	and.pred  	%p10, %p66, %p67;
	add.s32 	%r111, %r110, 1;
	setp.gt.s32 	%p68, %r111, -1;
	setp.lt.s32 	%p69, %r111, %r83;
	and.pred  	%p11, %p68, %p69;
	sub.s32 	%r55, 3, %r4;
	mov.f32 	%f148, 0f00000000;
	cvt.s64.s32 	%rd38, %r1;
	cvt.s64.s32 	%rd39, %r49;
	add.s64 	%rd41, %rd39, %rd38;
$L__BB0_52:
	setp.eq.s32 	%p70, %r52, 3;
	add.s32 	%r112, %r155, %r94;
	setp.gt.s32 	%p71, %r112, -1;
	setp.lt.s32 	%p72, %r112, %r87;
	and.pred  	%p12, %p71, %p72;
	add.s32 	%r113, %r155, %r3;
	mul.lo.s32 	%r57, %r113, %r85;
	mul.lo.s32 	%r58, %r112, %r83;
	mov.u32 	%r156, %r49;
	@%p70 bra 	$L__BB0_61;
	and.pred  	%p73, %p12, %p9;
	mul.wide.s32 	%rd35, %r57, 4;
	add.s64 	%rd11, %rd2, %rd35;
	not.pred 	%p74, %p73;
	@%p74 bra 	$L__BB0_55;
	ld.global.nc.f32 	%f93, [%rd11];
	add.s32 	%r114, %r53, %r58;
	mul.wide.s32 	%rd36, %r114, 4;
	add.s64 	%rd37, %rd1, %rd36;
	ld.global.nc.f32 	%f94, [%rd37];
	fma.rn.f32 	%f148, %f93, %f94, %f148;
$L__BB0_55:
	setp.eq.s32 	%p75, %r52, 0;
	mov.u32 	%r156, %r54;
	@%p75 bra 	$L__BB0_61;
	and.pred  	%p76, %p12, %p10;
	cvt.s64.s32 	%rd40, %r58;
	add.s64 	%rd42, %rd41, %rd40;
	shl.b64 	%rd43, %rd42, 2;
	add.s64 	%rd12, %rd1, %rd43;
	not.pred 	%p77, %p76;
	@%p77 bra 	$L__BB0_58;
	ld.global.nc.f32 	%f95, [%rd11+4];
	ld.global.nc.f32 	%f96, [%rd12+4];
	fma.rn.f32 	%f148, %f95, %f96, %f148;
$L__BB0_58:
	sub.s32 	%r156, 2, %r4;
	setp.eq.s32 	%p78, %r52, 1;
	@%p78 bra 	$L__BB0_61;
	and.pred  	%p79, %p12, %p11;
	not.pred 	%p80, %p79;
	mov.u32 	%r156, %r55;
	@%p80 bra 	$L__BB0_61;
	ld.global.nc.f32 	%f97, [%rd11+8];
	ld.global.nc.f32 	%f98, [%rd12+8];
	fma.rn.f32 	%f148, %f97, %f98, %f148;
	mov.u32 	%r156, %r55;
$L__BB0_61:
	setp.lt.u32 	%p81, %r51, 3;
	@%p81 bra 	$L__BB0_72;
	add.s32 	%r61, %r57, %r4;
$L__BB0_63:
	add.s32 	%r63, %r156, %r1;
	setp.gt.s32 	%p82, %r63, -1;
	setp.lt.s32 	%p83, %r63, %r83;
	and.pred  	%p84, %p82, %p83;
	and.pred  	%p86, %p12, %p84;
	add.s32 	%r115, %r61, %r156;
	mul.wide.s32 	%rd44, %r115, 4;
	add.s64 	%rd13, %rd2, %rd44;
	add.s32 	%r116, %r63, %r58;
	mul.wide.s32 	%rd45, %r116, 4;
	add.s64 	%rd14, %rd1, %rd45;
	not.pred 	%p87, %p86;
	@%p87 bra 	$L__BB0_65;
	ld.global.nc.f32 	%f99, [%rd13];
	ld.global.nc.f32 	%f100, [%rd14];
	fma.rn.f32 	%f148, %f99, %f100, %f148;
$L__BB0_65:
	add.s32 	%r117, %r63, 1;
	setp.gt.s32 	%p88, %r117, -1;
	setp.lt.s32 	%p89, %r117, %r83;
	and.pred  	%p90, %p88, %p89;
	and.pred  	%p91, %p12, %p90;
	not.pred 	%p92, %p91;
	@%p92 bra 	$L__BB0_67;
	ld.global.nc.f32 	%f101, [%rd13+4];
	ld.global.nc.f32 	%f102, [%rd14+4];
	fma.rn.f32 	%f148, %f101, %f102, %f148;
$L__BB0_67:
	add.s32 	%r118, %r63, 2;
	setp.gt.s32 	%p93, %r118, -1;
	setp.lt.s32 	%p94, %r118, %r83;
	and.pred  	%p95, %p93, %p94;
	and.pred  	%p96, %p12, %p95;
	not.pred 	%p97, %p96;
	@%p97 bra 	$L__BB0_69;
	ld.global.nc.f32 	%f103, [%rd13+8];
	ld.global.nc.f32 	%f104, [%rd14+8];
	fma.rn.f32 	%f148, %f103, %f104, %f148;
$L__BB0_69:
	add.s32 	%r119, %r63, 3;
	setp.gt.s32 	%p98, %r119, -1;
	setp.lt.s32 	%p99, %r119, %r83;
	and.pred  	%p100, %p98, %p99;
	and.pred  	%p101, %p12, %p100;
	not.pred 	%p102, %p101;
	@%p102 bra 	$L__BB0_71;
	ld.global.nc.f32 	%f105, [%rd13+12];
	ld.global.nc.f32 	%f106, [%rd14+12];
	fma.rn.f32 	%f148, %f105, %f106, %f148;
$L__BB0_71:
	add.s32 	%r64, %r156, 4;
	add.s32 	%r120, %r156, 3;
	setp.ne.s32 	%p103, %r120, %r50;
	mov.u32 	%r156, %r64;
	@%p103 bra 	$L__BB0_63;
$L__BB0_72:
	add.s32 	%r65, %r155, 1;
	setp.eq.s32 	%p104, %r155, %r3;
	mov.u32 	%r155, %r65;
	@%p104 bra 	$L__BB0_95;
	bra.uni 	$L__BB0_52;
$L__BB0_73:
	abs.s32 	%r66, %r4;
	add.s32 	%r67, %r4, %r66;
	and.b32  	%r68, %r67, 3;
	sub.s32 	%r69, %r1, %r4;
	setp.gt.s32 	%p23, %r69, -1;
	setp.lt.s32 	%p24, %r69, %r83;
	and.pred  	%p13, %p23, %p24;
	sub.s32 	%r70, 1, %r4;
	add.s32 	%r99, %r70, %r1;
	setp.gt.s32 	%p25, %r99, -1;
	setp.lt.s32 	%p26, %r99, %r83;
	and.pred  	%p14, %p25, %p26;
	add.s32 	%r100, %r99, 1;
	setp.gt.s32 	%p27, %r100, -1;
	setp.lt.s32 	%p28, %r100, %r83;
	and.pred  	%p15, %p27, %p28;
	sub.s32 	%r71, 3, %r4;
	mov.f32 	%f148, 0f00000000;
	mov.u64 	%rd33, constKernel;
	cvt.s64.s32 	%rd26, %r1;
	cvt.s64.s32 	%rd27, %r49;
	add.s64 	%rd29, %rd27, %rd26;
$L__BB0_74:
	setp.eq.s32 	%p29, %r68, 3;
	add.s32 	%r101, %r155, %r94;
	setp.gt.s32 	%p30, %r101, -1;
	setp.lt.s32 	%p31, %r101, %r87;
	and.pred  	%p16, %p30, %p31;
	add.s32 	%r102, %r155, %r3;
	mul.lo.s32 	%r73, %r102, %r85;
	mul.lo.s32 	%r74, %r101, %r83;
	mov.u32 	%r159, %r49;
	@%p29 bra 	$L__BB0_83;
	and.pred  	%p32, %p16, %p13;
	mul.wide.s32 	%rd22, %r73, 4;
	add.s64 	%rd15, %rd33, %rd22;
	not.pred 	%p33, %p32;
	@%p33 bra 	$L__BB0_77;
	ld.const.f32 	%f77, [%rd15];
	add.s32 	%r103, %r69, %r74;
	mul.wide.s32 	%rd24, %r103, 4;
	add.s64 	%rd25, %rd1, %rd24;
	ld.global.nc.f32 	%f78, [%rd25];
	fma.rn.f32 	%f148, %f77, %f78, %f148;
$L__BB0_77:
	setp.eq.s32 	%p34, %r68, 0;
	mov.u32 	%r159, %r70;
	@%p34 bra 	$L__BB0_83;
	and.pred  	%p35, %p16, %p14;
	cvt.s64.s32 	%rd28, %r74;
	add.s64 	%rd30, %rd29, %rd28;
	shl.b64 	%rd31, %rd30, 2;
	add.s64 	%rd16, %rd1, %rd31;
	not.pred 	%p36, %p35;
	@%p36 bra 	$L__BB0_80;
	ld.const.f32 	%f79, [%rd15+4];
	ld.global.nc.f32 	%f80, [%rd16+4];
	fma.rn.f32 	%f148, %f79, %f80, %f148;
$L__BB0_80:
	sub.s32 	%r159, 2, %r4;
	setp.eq.s32 	%p37, %r68, 1;
	@%p37 bra 	$L__BB0_83;
	and.pred  	%p38, %p16, %p15;
	not.pred 	%p39, %p38;
	mov.u32 	%r159, %r71;
	@%p39 bra 	$L__BB0_83;
	ld.const.f32 	%f81, [%rd15+8];
	ld.global.nc.f32 	%f82, [%rd16+8];
	fma.rn.f32 	%f148, %f81, %f82, %f148;
	mov.u32 	%r159, %r71;
$L__BB0_83:
	setp.lt.u32 	%p40, %r67, 3;
	@%p40 bra 	$L__BB0_94;
	add.s32 	%r77, %r73, %r4;
$L__BB0_85:
	add.s32 	%r79, %r159, %r1;
	setp.gt.s32 	%p41, %r79, -1;
	setp.lt.s32 	%p42, %r79, %r83;
	and.pred  	%p43, %p41, %p42;
	and.pred  	%p45, %p16, %p43;
	add.s32 	%r104, %r77, %r159;
	mul.wide.s32 	%rd32, %r104, 4;
	add.s64 	%rd17, %rd33, %rd32;
	add.s32 	%r105, %r79, %r74;
	mul.wide.s32 	%rd34, %r105, 4;
	add.s64 	%rd18, %rd1, %rd34;
	not.pred 	%p46, %p45;
	@%p46 bra 	$L__BB0_87;
	ld.const.f32 	%f83, [%rd17];
	ld.global.nc.f32 	%f84, [%rd18];
	fma.rn.f32 	%f148, %f83, %f84, %f148;
$L__BB0_87:
	add.s32 	%r106, %r79, 1;
	setp.gt.s32 	%p47, %r106, -1;
	setp.lt.s32 	%p48, %r106, %r83;
	and.pred  	%p49, %p47, %p48;
	and.pred  	%p50, %p16, %p49;
	not.pred 	%p51, %p50;
	@%p51 bra 	$L__BB0_89;
	ld.const.f32 	%f85, [%rd17+4];
	ld.global.nc.f32 	%f86, [%rd18+4];
	fma.rn.f32 	%f148, %f85, %f86, %f148;
$L__BB0_89:
	add.s32 	%r107, %r79, 2;
	setp.gt.s32 	%p52, %r107, -1;
	setp.lt.s32 	%p53, %r107, %r83;
	and.pred  	%p54, %p52, %p53;
	and.pred  	%p55, %p16, %p54;
	not.pred 	%p56, %p55;
	@%p56 bra 	$L__BB0_91;
	ld.const.f32 	%f87, [%rd17+8];
	ld.global.nc.f32 	%f88, [%rd18+8];
	fma.rn.f32 	%f148, %f87, %f88, %f148;
$L__BB0_91:
	add.s32 	%r108, %r79, 3;
	setp.gt.s32 	%p57, %r108, -1;
	setp.lt.s32 	%p58, %r108, %r83;
	and.pred  	%p59, %p57, %p58;
	and.pred  	%p60, %p16, %p59;
	not.pred 	%p61, %p60;
	@%p61 bra 	$L__BB0_93;
	ld.const.f32 	%f89, [%rd17+12];
	ld.global.nc.f32 	%f90, [%rd18+12];
	fma.rn.f32 	%f148, %f89, %f90, %f148;
$L__BB0_93:
	add.s32 	%r80, %r159, 4;
	add.s32 	%r109, %r159, 3;
	setp.ne.s32 	%p62, %r109, %r66;
	mov.u32 	%r159, %r80;
	@%p62 bra 	$L__BB0_85;
$L__BB0_94:
	add.s32 	%r81, %r155, 1;
	setp.ne.s32 	%p63, %r155, %r3;
	mov.u32 	%r155, %r81;
	@%p63 bra 	$L__BB0_74;
$L__BB0_95:
	ld.param.u64 	%rd73, [_Z14runConvolutionPKfS0_Pfiiiii_param_2];
	mad.lo.s32 	%r145, %r83, %r94, %r1;
	cvta.to.global.u64 	%rd70, %rd73;
	mul.wide.s32 	%rd71, %r145, 4;
	add.s64 	%rd72, %rd70, %rd71;
	st.global.f32 	[%rd72], %f148;
$L__BB0_96:
	ret;

}


// ===== COMPILED SASS (sm_100) =====

	.target	sm_100

	.elftype	@"ET_EXEC"


//--------------------- .note.nv.tkinfo           --------------------------
	.section	.note.nv.tkinfo,"",@"SHT_NOTE"
	.sectionflags	@"SHF_NOTE_NV_TKINFO"
	.tkinfo
        /*0018*/ 	.word	0x00000002
        /*0030*/ 	.string	""
        /*0030*/ 	.string	"ptxas"
        /*0030*/ 	.string	"Cuda compilation tools, release 13.0, V13.0.88"
        /*0030*/ 	.string	"Build cuda_13.0.r13.0/compiler.36424714_0"
        /*0030*/ 	.string	"-arch sm_100 -m 64 "



//--------------------- .note.nv.cuinfo           --------------------------
	.section	.note.nv.cuinfo,"",@"SHT_NOTE"
	.sectionflags	@"SHF_NOTE_NV_CUINFO"
        /*0018*/ 	.short	0x0002
        /*001a*/ 	.short	0x0064
        /*001c*/ 	.short	0x0082
	.zero		2


//--------------------- .nv.info                  --------------------------
	.section	.nv.info,"",@"SHT_CUDA_INFO"
	.align	4


	//----- nvinfo : EIATTR_REGCOUNT
	.align		4
        /*0000*/ 	.byte	0x04, 0x2f
        /*0002*/ 	.short	(.L_2 - .L_1)
	.align		4
.L_1:
        /*0004*/ 	.word	index@(_Z14runConvolutionPKfS0_Pfiiiii)
        /*0008*/ 	.word	0x00000020


	//----- nvinfo : EIATTR_FRAME_SIZE
	.align		4
.L_2:
        /*000c*/ 	.byte	0x04, 0x11
        /*000e*/ 	.short	(.L_4 - .L_3)
	.align		4
.L_3:
        /*0010*/ 	.word	index@(_Z14runConvolutionPKfS0_Pfiiiii)
        /*0014*/ 	.word	0x00000000


	//----- nvinfo : EIATTR_MIN_STACK_SIZE
	.align		4
.L_4:
        /*0018*/ 	.byte	0x04, 0x12
        /*001a*/ 	.short	(.L_6 - .L_5)
	.align		4
.L_5:
        /*001c*/ 	.word	index@(_Z14runConvolutionPKfS0_Pfiiiii)
        /*0020*/ 	.word	0x00000000
.L_6:


//--------------------- .nv.compat                --------------------------
	.section	.nv.compat,"",@"SHT_CUDA_COMPAT_INFO"
	.align	4
        /*0000*/ 	.byte	0x02, 0x09, 0x00, 0x00, 0x02, 0x02, 0x01, 0x00, 0x02, 0x05, 0x05, 0x00, 0x03, 0x07, 0x01, 0x01
        /*0010*/ 	.byte	0x02, 0x03, 0x00, 0x00, 0x02, 0x06, 0x01, 0x00, 0x04, 0x0b, 0x08, 0x00, 0x09, 0x00, 0x00, 0x00
        /*0020*/ 	.byte	0x00, 0x00, 0x00, 0x00


//--------------------- .nv.info._Z14runConvolutionPKfS0_Pfiiiii --------------------------
	.section	.nv.info._Z14runConvolutionPKfS0_Pfiiiii,"",@"SHT_CUDA_INFO"
	.sectionflags	@""
	.align	4


	//----- nvinfo : EIATTR_CUDA_API_VERSION
	.align		4
        /*0000*/ 	.byte	0x04, 0x37
        /*0002*/ 	.short	(.L_8 - .L_7)
.L_7:
        /*0004*/ 	.word	0x00000082


	//----- nvinfo : EIATTR_KPARAM_INFO
	.align		4
.L_8:
        /*0008*/ 	.byte	0x04, 0x17
        /*000a*/ 	.short	(.L_10 - .L_9)
.L_9:
        /*000c*/ 	.word	0x00000000
        /*0010*/ 	.short	0x0007
        /*0012*/ 	.short	0x0028
        /*0014*/ 	.byte	0x00, 0xf0, 0x11, 0x00


	//----- nvinfo : EIATTR_KPARAM_INFO
	.align		4
.L_10:
        /*0018*/ 	.byte	0x04, 0x17
        /*001a*/ 	.short	(.L_12 - .L_11)
.L_11:
        /*001c*/ 	.word	0x00000000
        /*0020*/ 	.short	0x0006
        /*0022*/ 	.short	0x0024
        /*0024*/ 	.byte	0x00, 0xf0, 0x11, 0x00


	//----- nvinfo : EIATTR_KPARAM_INFO
	.align		4
.L_12:
        /*0028*/ 	.byte	0x04, 0x17
        /*002a*/ 	.short	(.L_14 - .L_13)
.L_13:
        /*002c*/ 	.word	0x00000000
        /*0030*/ 	.short	0x0005
        /*0032*/ 	.short	0x0020
        /*0034*/ 	.byte	0x00, 0xf0, 0x11, 0x00


	//----- nvinfo : EIATTR_KPARAM_INFO
	.align		4
.L_14:
        /*0038*/ 	.byte	0x04, 0x17
        /*003a*/ 	.short	(.L_16 - .L_15)
.L_15:
        /*003c*/ 	.word	0x00000000
        /*0040*/ 	.short	0x0004
        /*0042*/ 	.short	0x001c
        /*0044*/ 	.byte	0x00, 0xf0, 0x11, 0x00


	//----- nvinfo : EIATTR_KPARAM_INFO
	.align		4
.L_16:
        /*0048*/ 	.byte	0x04, 0x17
        /*004a*/ 	.short	(.L_18 - .L_17)
.L_17:
        /*004c*/ 	.word	0x00000000
        /*0050*/ 	.short	0x0003
        /*0052*/ 	.short	0x0018
        /*0054*/ 	.byte	0x00, 0xf0, 0x11, 0x00


	//----- nvinfo : EIATTR_KPARAM_INFO
	.align		4
.L_18:
        /*0058*/ 	.byte	0x04, 0x17
        /*005a*/ 	.short	(.L_20 - .L_19)
.L_19:
        /*005c*/ 	.word	0x00000000
        /*0060*/ 	.short	0x0002
        /*0062*/ 	.short	0x0010
        /*0064*/ 	.byte	0x00, 0xf5, 0x21, 0x00


	//----- nvinfo : EIATTR_KPARAM_INFO
	.align		4
.L_20:
        /*0068*/ 	.byte	0x04, 0x17
        /*006a*/ 	.short	(.L_22 - .L_21)
.L_21:
        /*006c*/ 	.word	0x00000000
        /*0070*/ 	.short	0x0001
        /*0072*/ 	.short	0x0008
        /*0074*/ 	.byte	0x00, 0xf5, 0x21, 0x00


	//----- nvinfo : EIATTR_KPARAM_INFO
	.align		4
.L_22:
        /*0078*/ 	.byte	0x04, 0x17
        /*007a*/ 	.short	(.L_24 - .L_23)
.L_23:
        /*007c*/ 	.word	0x00000000
        /*0080*/ 	.short	0x0000
        /*0082*/ 	.short	0x0000
        /*0084*/ 	.byte	0x00, 0xf5, 0x21, 0x00


	//----- nvinfo : EIATTR_SPARSE_MMA_MASK
	.align		4
.L_24:
        /*0088*/ 	.byte	0x03, 0x50
        /*008a*/ 	.short	0x0000


	//----- nvinfo : EIATTR_MAXREG_COUNT
	.align		4
        /*008c*/ 	.byte	0x03, 0x1b
        /*008e*/ 	.short	0x00ff


	//----- nvinfo : EIATTR_MERCURY_ISA_VERSION
	.align		4
        /*0090*/ 	.byte	0x03, 0x5f
        /*0092*/ 	.short	0x0101


	//----- nvinfo : EIATTR_VRC_CTA_INIT_COUNT
	.align		4
        /*0094*/ 	.byte	0x02, 0x4a
	.zero		1
	.zero		1


	//----- nvinfo : EIATTR_EXIT_INSTR_OFFSETS
	.align		4
        /*0098*/ 	.byte	0x04, 0x1c
        /*009a*/ 	.short	(.L_26 - .L_25)


	//   ....[0]....
.L_25:
        /*009c*/ 	.word	0x000000d0


	//   ....[1]....
        /*00a0*/ 	.word	0x00001fd0


	//----- nvinfo : EIATTR_CRS_STACK_SIZE
	.align		4
.L_26:
        /*00a4*/ 	.byte	0x04, 0x1e
        /*00a6*/ 	.short	(.L_28 - .L_27)
.L_27:
        /*00a8*/ 	.word	0x00000000


	//----- nvinfo : EIATTR_CBANK_PARAM_SIZE
	.align		4
.L_28:
        /*00ac*/ 	.byte	0x03, 0x19
        /*00ae*/ 	.short	0x002c


	//----- nvinfo : EIATTR_PARAM_CBANK
	.align		4
        /*00b0*/ 	.byte	0x04, 0x0a
        /*00b2*/ 	.short	(.L_30 - .L_29)
	.align		4
.L_29:
        /*00b4*/ 	.word	index@(.nv.constant0._Z14runConvolutionPKfS0_Pfiiiii)
        /*00b8*/ 	.short	0x0380
        /*00ba*/ 	.short	0x002c


	//----- nvinfo : EIATTR_SW_WAR
	.align		4
.L_30:
        /*00bc*/ 	.byte	0x04, 0x36
        /*00be*/ 	.short	(.L_32 - .L_31)
.L_31:
        /*00c0*/ 	.word	0x00000008
.L_32:


//--------------------- .nv.callgraph             --------------------------
	.section	.nv.callgraph,"",@"SHT_CUDA_CALLGRAPH"
	.align	4
	.sectionentsize	8
	.align		4
        /*0000*/ 	.word	0x00000000
	.align		4
        /*0004*/ 	.word	0xffffffff
	.align		4
        /*0008*/ 	.word	0x00000000
	.align		4
        /*000c*/ 	.word	0xfffffffe
	.align		4
        /*0010*/ 	.word	0x00000000
	.align		4
        /*0014*/ 	.word	0xfffffffd
	.align		4
        /*0018*/ 	.word	0x00000000
	.align		4
        /*001c*/ 	.word	0xfffffffc


//--------------------- .nv.constant3             --------------------------
	.section	.nv.constant3,"a",@progbits
	.align	4
.nv.constant3:
	.type		constKernel,@object
	.size		constKernel,(.L_0 - constKernel)
constKernel:
	.zero		65536
.L_0:


//--------------------- .text._Z14runConvolutionPKfS0_Pfiiiii --------------------------
	.section	.text._Z14runConvolutionPKfS0_Pfiiiii,"ax",@progbits
	.align	128
        .global         _Z14runConvolutionPKfS0_Pfiiiii
        .type           _Z14runConvolutionPKfS0_Pfiiiii,@function
        .size           _Z14runConvolutionPKfS0_Pfiiiii,(.L_x_37 - _Z14runConvolutionPKfS0_Pfiiiii)
        .other          _Z14runConvolutionPKfS0_Pfiiiii,@"STO_CUDA_ENTRY STV_DEFAULT"
_Z14runConvolutionPKfS0_Pfiiiii:
.text._Z14runConvolutionPKfS0_Pfiiiii:
[----:B------:R-:W-:Y:S01]  /*0000*/  LDC R1, c[0x0][0x37c] ;  /* 0x0000df00ff017b82 */ /* 0x000fe20000000800 */
[----:B------:R-:W0:Y:S07]  /*0010*/  S2R R21, SR_TID.Y ;  /* 0x0000000000157919 */ /* 0x000e2e0000002200 */
[----:B------:R-:W1:Y:S01]  /*0020*/  LDC R0, c[0x0][0x360] ;  /* 0x0000d800ff007b82 */ /* 0x000e620000000800 */
[----:B------:R-:W2:Y:S01]  /*0030*/  LDCU.64 UR6, c[0x0][0x398] ;  /* 0x00007300ff0677ac */ /* 0x000ea20008000a00 */
[----:B------:R-:W1:Y:S06]  /*0040*/  S2R R19, SR_TID.X ;  /* 0x0000000000137919 */ /* 0x000e6c0000002100 */
[----:B------:R-:W0:Y:S08]  /*0050*/  S2UR UR5, SR_CTAID.Y ;  /* 0x00000000000579c3 */ /* 0x000e300000002600 */
[----:B------:R-:W0:Y:S01]  /*0060*/  LDC R2, c[0x0][0x364] ;  /* 0x0000d900ff027b82 */ /* 0x000e220000000800 */
[----:B--2---:R-:W-:-:S07]  /*0070*/  IMAD.U32 R18, RZ, RZ, UR7 ;  /* 0x00000007ff127e24 */ /* 0x004fce000f8e00ff */
[----:B------:R-:W1:Y:S01]  /*0080*/  S2UR UR4, SR_CTAID.X ;  /* 0x00000000000479c3 */ /* 0x000e620000002500 */
[----:B0-----:R-:W-:-:S05]  /*0090*/  IMAD R21, R2, UR5, R21 ;  /* 0x0000000502157c24 */ /* 0x001fca000f8e0215 */
[----:B------:R-:W-:Y:S01]  /*00a0*/  ISETP.GE.AND P0, PT, R21, UR6, PT ;  /* 0x0000000615007c0c */ /* 0x000fe2000bf06270 */
[----:B-1----:R-:W-:-:S05]  /*00b0*/  IMAD R19, R0, UR4, R19 ;  /* 0x0000000400137c24 */ /* 0x002fca000f8e0213 */
[----:B------:R-:W-:-:S13]  /*00c0*/  ISETP.GE.OR P0, PT, R19, R18, P0 ;  /* 0x000000121300720c */ /* 0x000fda0000706670 */
[----:B------:R-:W-:Y:S05]  /*00d0*/  @P0 EXIT ;  /* 0x000000000000094d */ /* 0x000fea0003800000 */
[----:B------:R-:W0:Y:S01]  /*00e0*/  LDC.64 R2, c[0x0][0x3a0] ;  /* 0x0000e800ff027b82 */ /* 0x000e220000000a00 */
[----:B------:R-:W1:Y:S01]  /*00f0*/  LDCU.64 UR4, c[0x0][0x358] ;  /* 0x00006b00ff0477ac */ /* 0x000e620008000a00 */
[----:B------:R-:W-:Y:S01]  /*0100*/  IMAD.MOV.U32 R12, RZ, RZ, RZ ;  /* 0x000000ffff0c7224 */ /* 0x000fe200078e00ff */
[C---:B0-----:R-:W-:Y:S02]  /*0110*/  ISETP.GT.AND P0, PT, R2.reuse, 0x7, PT ;  /* 0x000000070200780c */ /* 0x041fe40003f04270 */
[----:B------:R-:W-:Y:S02]  /*0120*/  LEA.HI R13, R2, R2, RZ, 0x1 ;  /* 0x00000002020d7211 */ /* 0x000fe400078f08ff */
[----:B------:R-:W-:Y:S02]  /*0130*/  LEA.HI R11, R3, R3, RZ, 0x1 ;  /* 0x00000003030b7211 */ /* 0x000fe400078f08ff */
[----:B------:R-:W-:Y:S02]  /*0140*/  SHF.R.S32.HI R13, RZ, 0x1, R13 ;  /* 0x00000001ff0d7819 */ /* 0x000fe4000001140d */
[----:B------:R-:W-:-:S05]  /*0150*/  SHF.R.S32.HI R11, RZ, 0x1, R11 ;  /* 0x00000001ff0b7819 */ /* 0x000fca000001140b */
[----:B-1----:R-:W-:Y:S05]  /*0160*/  @P0 BRA `(.L_x_0) ;  /* 0x0000000c00cc0947 */ /* 0x002fea0003800000 */
[----:B------:R-:W-:-:S13]  /*0170*/  ISETP.GE.AND P0, PT, R2, -0x1, PT ;  /* 0xffffffff0200780c */ /* 0x000fda0003f06270 */
[----:B------:R-:W-:Y:S05]  /*0180*/  @!P0 BRA `(.L_x_1) ;  /* 0x0000001c00808947 */ /* 0x000fea0003800000 */
[----:B------:R-:W-:-:S13]  /*0190*/  ISETP.GE.AND P0, PT, R3, -0x1, PT ;  /* 0xffffffff0300780c */ /* 0x000fda0003f06270 */
[----:B------:R-:W-:Y:S05]  /*01a0*/  @!P0 BRA `(.L_x_1) ;  /* 0x0000001c00788947 */ /* 0x000fea0003800000 */
[----:B------:R-:W0:Y:S01]  /*01b0*/  LDCU UR6, c[0x0][0x3a8] ;  /* 0x00007500ff0677ac */ /* 0x000e220008000800 */
[----:B------:R-:W-:Y:S02]  /*01c0*/  IMAD.MOV R0, RZ, RZ, -R13 ;  /* 0x000000ffff007224 */ /* 0x000fe400078e0a0d */
[----:B------:R-:W-:Y:S01]  /*01d0*/  IMAD.MOV R2, RZ, RZ, -R11 ;  /* 0x000000ffff027224 */ /* 0x000fe200078e0a0b */
[----:B0-----:R-:W-:-:S09]  /*01e0*/  UISETP.NE.AND UP0, UPT, UR6, URZ, UPT ;  /* 0x000000ff0600728c */ /* 0x001fd2000bf05270 */
[----:B------:R-:W-:Y:S05]  /*01f0*/  BRA.U UP0, `(.L_x_2) ;  /* 0x0000000500d07547 */ /* 0x000fea000b800000 */
[----:B------:R-:W-:Y:S01]  /*0200*/  IADD3 R4, PT, PT, -R11, 0x1, RZ ;  /* 0x000000010b047810 */ /* 0x000fe20007ffe1ff */
[C---:B------:R-:W-:Y:S01]  /*0210*/  IMAD.IADD R3, R19.reuse, 0x1, -R11 ;  /* 0x0000000113037824 */ /* 0x040fe200078e0a0b */
[----:B------:R-:W-:Y:S01]  /*0220*/  IABS R10, R11 ;  /* 0x0000000b000a7213 */ /* 0x000fe20000000000 */
[----:B------:R-:W-:Y:S01]  /*0230*/  IMAD.MOV.U32 R12, RZ, RZ, RZ ;  /* 0x000000ffff0c7224 */ /* 0x000fe200078e00ff */
[----:B------:R-:W-:Y:S01]  /*0240*/  SHF.R.S32.HI R8, RZ, 0x1f, R2 ;  /* 0x0000001fff087819 */ /* 0x000fe20000011402 */
[----:B------:R-:W-:Y:S01]  /*0250*/  IMAD.IADD R5, R19, 0x1, R4 ;  /* 0x0000000113057824 */ /* 0x000fe200078e0204 */
[----:B------:R-:W-:Y:S01]  /*0260*/  ISETP.GE.AND P2, PT, R3, R18, PT ;  /* 0x000000120300720c */ /* 0x000fe20003f46270 */
[C---:B------:R-:W-:Y:S01]  /*0270*/  IMAD.IADD R10, R11.reuse, 0x1, R10 ;  /* 0x000000010b0a7824 */ /* 0x040fe200078e020a */
[----:B------:R-:W-:Y:S01]  /*0280*/  VIMNMX R6, PT, PT, R11, R2, !PT ;  /* 0x000000020b067248 */ /* 0x000fe20007fe0100 */
[C---:B------:R-:W-:Y:S01]  /*0290*/  VIADD R7, R5.reuse, 0x1 ;  /* 0x0000000105077836 */ /* 0x040fe20000000000 */
[----:B------:R-:W-:-:S02]  /*02a0*/  ISETP.GE.AND P0, PT, R5, R18, PT ;  /* 0x000000120500720c */ /* 0x000fc40003f06270 */
[----:B------:R-:W-:Y:S02]  /*02b0*/  ISETP.GT.AND P2, PT, R3, -0x1, !P2 ;  /* 0xffffffff0300780c */ /* 0x000fe40005744270 */
[----:B------:R-:W-:Y:S02]  /*02c0*/  ISETP.GE.AND P1, PT, R7, R18, PT ;  /* 0x000000120700720c */ /* 0x000fe40003f26270 */
[----:B------:R-:W-:Y:S02]  /*02d0*/  ISETP.GT.AND P0, PT, R5, -0x1, !P0 ;  /* 0xffffffff0500780c */ /* 0x000fe40004704270 */
[----:B------:R-:W-:Y:S02]  /*02e0*/  IADD3 R5, P3, PT, R19, R2, RZ ;  /* 0x0000000213057210 */ /* 0x000fe40007f7e0ff */
[----:B------:R-:W-:Y:S02]  /*02f0*/  ISETP.GT.AND P1, PT, R7, -0x1, !P1 ;  /* 0xffffffff0700780c */ /* 0x000fe40004f24270 */
[----:B------:R-:W-:-:S11]  /*0300*/  LEA.HI.X.SX32 R7, R19, R8, 0x1, P3 ;  /* 0x0000000813077211 */ /* 0x000fd600018f0eff */
.L_x_9:
[----:B------:R-:W0:Y:S01]  /*0310*/  LDCU.64 UR6, c[0x0][0x398] ;  /* 0x00007300ff0677ac */ /* 0x000e220008000a00 */
[----:B------:R-:W-:Y:S01]  /*0320*/  LOP3.LUT R22, R10, 0x3, RZ, 0xc0, !PT ;  /* 0x000000030a167812 */ /* 0x000fe200078ec0ff */
[--C-:B------:R-:W-:Y:S01]  /*0330*/  IMAD.IADD R9, R21, 0x1, R0.reuse ;  /* 0x0000000115097824 */ /* 0x100fe200078e0200 */
[----:B------:R-:W1:Y:S02]  /*0340*/  LDCU UR8, c[0x0][0x3a4] ;  /* 0x00007480ff0877ac */ /* 0x000e640008000800 */
[----:B------:R-:W-:Y:S01]  /*0350*/  ISETP.NE.AND P4, PT, R22, 0x3, PT ;  /* 0x000000031600780c */ /* 0x000fe20003f85270 */
[----:B------:R-:W-:Y:S02]  /*0360*/  IMAD.IADD R17, R13, 0x1, R0 ;  /* 0x000000010d117824 */ /* 0x000fe400078e0200 */
[----:B------:R-:W-:Y:S01]  /*0370*/  IMAD.MOV.U32 R20, RZ, RZ, R2 ;  /* 0x000000ffff147224 */ /* 0x000fe200078e0002 */
[----:B0-----:R-:W-:Y:S01]  /*0380*/  ISETP.GE.AND P3, PT, R9, UR6, PT ;  /* 0x0000000609007c0c */ /* 0x001fe2000bf66270 */
[----:B------:R-:W-:-:S02]  /*0390*/  IMAD.U32 R18, RZ, RZ, UR7 ;  /* 0x00000007ff127e24 */ /* 0x000fc4000f8e00ff */
[----:B-1----:R-:W-:Y:S01]  /*03a0*/  IMAD R17, R17, UR8, RZ ;  /* 0x0000000811117c24 */ /* 0x002fe2000f8e02ff */
[C---:B------:R-:W-:Y:S01]  /*03b0*/  ISETP.GT.AND P3, PT, R9.reuse, -0x1, !P3 ;  /* 0xffffffff0900780c */ /* 0x040fe20005f64270 */
[----:B------:R-:W-:-:S04]  /*03c0*/  IMAD R16, R9, R18, RZ ;  /* 0x0000001209107224 */ /* 0x000fc800078e02ff */
[----:B------:R-:W-:Y:S08]  /*03d0*/  @!P4 BRA `(.L_x_3) ;  /* 0x00000000008cc947 */ /* 0x000ff00003800000 */
[----:B------:R-:W0:Y:S01]  /*03e0*/  LDC.64 R8, c[0x0][0x388] ;  /* 0x0000e200ff087b82 */ /* 0x000e220000000a00 */
[----:B------:R-:W-:Y:S01]  /*03f0*/  PLOP3.LUT P4, PT, P3, P2, PT, 0x80, 0x8 ;  /* 0x000000000008781c */ /* 0x000fe20001f85070 */
[----:B------:R-:W-:Y:S01]  /*0400*/  BSSY.RECONVERGENT B0, `(.L_x_4) ;  /* 0x000000a000007945 */ /* 0x000fe20003800200 */
[----:B------:R-:W-:Y:S01]  /*0410*/  ISETP.NE.AND P5, PT, R22, RZ, PT ;  /* 0x000000ff1600720c */ /* 0x000fe20003fa5270 */
[----:B0-----:R-:W-:-:S10]  /*0420*/  IMAD.WIDE R8, R17, 0x4, R8 ;  /* 0x0000000411087825 */ /* 0x001fd400078e0208 */
[----:B------:R-:W-:Y:S05]  /*0430*/  @!P4 BRA `(.L_x_5) ;  /* 0x000000000018c947 */ /* 0x000fea0003800000 */
[----:B------:R-:W0:Y:S01]  /*0440*/  LDC.64 R14, c[0x0][0x380] ;  /* 0x0000e000ff0e7b82 */ /* 0x000e220000000a00 */
[----:B------:R-:W-:-:S04]  /*0450*/  IMAD.IADD R23, R3, 0x1, R16 ;  /* 0x0000000103177824 */ /* 0x000fc800078e0210 */
[----:B0-----:R-:W-:Y:S02]  /*0460*/  IMAD.WIDE R14, R23, 0x4, R14 ;  /* 0x00000004170e7825 */ /* 0x001fe400078e020e */
[----:B------:R-:W2:Y:S04]  /*0470*/  LDG.E.CONSTANT R23, desc[UR4][R8.64] ;  /* 0x0000000408177981 */ /* 0x000ea8000c1e9900 */
[----:B------:R-:W2:Y:S02]  /*0480*/  LDG.E.CONSTANT R14, desc[UR4][R14.64] ;  /* 0x000000040e0e7981 */ /* 0x000ea4000c1e9900 */
[----:B--2---:R-:W-:-:S07]  /*0490*/  FFMA R12, R23, R14, R12 ;  /* 0x0000000e170c7223 */ /* 0x004fce000000000c */
.L_x_5:
[----:B------:R-:W-:Y:S05]  /*04a0*/  BSYNC.RECONVERGENT B0 ;  /* 0x0000000000007941 */ /* 0x000fea0003800200 */
.L_x_4:
[----:B------:R-:W-:Y:S01]  /*04b0*/  IMAD.MOV.U32 R20, RZ, RZ, R4 ;  /* 0x000000ffff147224 */ /* 0x000fe200078e0004 */
[----:B------:R-:W-:Y:S06]  /*04c0*/  @!P5 BRA `(.L_x_3) ;  /* 0x000000000050d947 */ /* 0x000fec0003800000 */
[----:B------:R-:W0:Y:S01]  /*04d0*/  LDCU.64 UR6, c[0x0][0x380] ;  /* 0x00007000ff0677ac */ /* 0x000e220008000a00 */
[C---:B------:R-:W-:Y:S02]  /*04e0*/  IADD3 R15, P5, PT, R16.reuse, R5, RZ ;  /* 0x00000005100f7210 */ /* 0x040fe40007fbe0ff */
[----:B------:R-:W-:Y:S02]  /*04f0*/  PLOP3.LUT P4, PT, P3, P0, PT, 0x80, 0x8 ;  /* 0x000000000008781c */ /* 0x000fe40001f81070 */
[----:B------:R-:W-:-:S11]  /*0500*/  LEA.HI.X.SX32 R20, R16, R7, 0x1, P5 ;  /* 0x0000000710147211 */ /* 0x000fd600028f0eff */
[----:B------:R-:W2:Y:S01]  /*0510*/  @P4 LDG.E.CONSTANT R23, desc[UR4][R8.64+0x4] ;  /* 0x0000040408174981 */ /* 0x000ea2000c1e9900 */
[----:B0-----:R-:W-:-:S04]  /*0520*/  LEA R14, P5, R15, UR6, 0x2 ;  /* 0x000000060f0e7c11 */ /* 0x001fc8000f8a10ff */
[----:B------:R-:W-:-:S05]  /*0530*/  LEA.HI.X R15, R15, UR7, R20, 0x2, P5 ;  /* 0x000000070f0f7c11 */ /* 0x000fca000a8f1414 */
[----:B------:R-:W2:Y:S01]  /*0540*/  @P4 LDG.E.CONSTANT R24, desc[UR4][R14.64+0x4] ;  /* 0x000004040e184981 */ /* 0x000ea2000c1e9900 */
[----:B------:R-:W-:Y:S02]  /*0550*/  ISETP.NE.AND P5, PT, R22, 0x1, PT ;  /* 0x000000011600780c */ /* 0x000fe40003fa5270 */
[----:B------:R-:W-:Y:S01]  /*0560*/  IADD3 R20, PT, PT, -R11, 0x2, RZ ;  /* 0x000000020b147810 */ /* 0x000fe20007ffe1ff */
[----:B--2---:R-:W-:-:S10]  /*0570*/  @P4 FFMA R12, R23, R24, R12 ;  /* 0x00000018170c4223 */ /* 0x004fd4000000000c */
[----:B------:R-:W-:Y:S05]  /*0580*/  @!P5 BRA `(.L_x_3) ;  /* 0x000000000020d947 */ /* 0x000fea0003800000 */
[----:B------:R-:W-:Y:S01]  /*0590*/  PLOP3.LUT P4, PT, P3, P1, PT, 0x80, 0x8 ;  /* 0x000000000008781c */ /* 0x000fe20001f83070 */
[----:B------:R-:W-:Y:S01]  /*05a0*/  BSSY.RECONVERGENT B0, `(.L_x_3) ;  /* 0x0000006000007945 */ /* 0x000fe20003800200 */
[----:B------:R-:W-:-:S11]  /*05b0*/  IADD3 R20, PT, PT, -R11, 0x3, RZ ;  /* 0x000000030b147810 */ /* 0x000fd60007ffe1ff */
[----:B------:R-:W-:Y:S05]  /*05c0*/  @!P4 BRA `(.L_x_6) ;  /* 0x00000000000cc947 */ /* 0x000fea0003800000 */
[----:B------:R-:W2:Y:S04]  /*05d0*/  LDG.E.CONSTANT R9, desc[UR4][R8.64+0x8] ;  /* 0x0000080408097981 */ /* 0x000ea8000c1e9900 */
[----:B------:R-:W2:Y:S02]  /*05e0*/  LDG.E.CONSTANT R14, desc[UR4][R14.64+0x8] ;  /* 0x000008040e0e7981 */ /* 0x000ea4000c1e9900 */
[----:B--2---:R-:W-:-:S07]  /*05f0*/  FFMA R12, R9, R14, R12 ;  /* 0x0000000e090c7223 */ /* 0x004fce000000000c */
.L_x_6:
[----:B------:R-:W-:Y:S05]  /*0600*/  BSYNC.RECONVERGENT B0 ;  /* 0x0000000000007941 */ /* 0x000fea0003800200 */
.L_x_3:
[----:B------:R-:W-:Y:S02]  /*0610*/  ISETP.GE.U32.AND P4, PT, R10, 0x3, PT ;  /* 0x000000030a00780c */ /* 0x000fe40003f86070 */
[----:B------:R-:W-:-:S04]  /*0620*/  IABS R9, R13 ;  /* 0x0000000d00097213 */ /* 0x000fc80000000000 */
[----:B------:R-:W-:-:S07]  /*0630*/  ISETP.NE.AND P6, PT, R0, R9, PT ;  /* 0x000000090000720c */ /* 0x000fce0003fc5270 */
[----:B------:R-:W-:Y:S06]  /*0640*/  @!P4 BRA `(.L_x_7) ;  /* 0x0000000000b0c947 */ /* 0x000fec0003800000 */
[--C-:B------:R-:W-:Y:S01]  /*0650*/  IMAD.IADD R25, R19, 0x1, R20.reuse ;  /* 0x0000000113197824 */ /* 0x100fe200078e0214 */
[----:B------:R-:W-:Y:S01]  /*0660*/  IADD3 R17, PT, PT, R17, R11, R20 ;  /* 0x0000000b11117210 */ /* 0x000fe20007ffe014 */
[----:B------:R-:W-:Y:S01]  /*0670*/  IMAD.IADD R20, R20, 0x1, -R6 ;  /* 0x0000000114147824 */ /* 0x000fe200078e0a06 */
[----:B------:R-:W0:Y:S01]  /*0680*/  LDCU UR6, c[0x0][0x39c] ;  /* 0x00007380ff0677ac */ /* 0x000e220008000800 */
[----:B------:R-:W-:Y:S02]  /*0690*/  IMAD.IADD R23, R16, 0x1, R25 ;  /* 0x0000000110177824 */ /* 0x000fe400078e0219 */
[----:B------:R-:W-:-:S07]  /*06a0*/  VIADD R25, R25, 0x3 ;  /* 0x0000000319197836 */ /* 0x000fce0000000000 */
.L_x_8:
[----:B------:R-:W1:Y:S01]  /*06b0*/  LDC.64 R14, c[0x0][0x388] ;  /* 0x0000e200ff0e7b82 */ /* 0x000e620000000a00 */
[----:B------:R-:W-:Y:S02]  /*06c0*/  VIADD R27, R25, 0xfffffffd ;  /* 0xfffffffd191b7836 */ /* 0x000fe40000000000 */
[----:B0-----:R-:W-:-:S05]  /*06d0*/  IMAD.U32 R18, RZ, RZ, UR6 ;  /* 0x00000006ff127e24 */ /* 0x001fca000f8e00ff */
[----:B------:R-:W0:Y:S01]  /*06e0*/  LDC.64 R8, c[0x0][0x380] ;  /* 0x0000e000ff087b82 */ /* 0x000e220000000a00 */
[----:B------:R-:W-:-:S04]  /*06f0*/  ISETP.GE.AND P4, PT, R27, R18, PT ;  /* 0x000000121b00720c */ /* 0x000fc80003f86270 */
[----:B------:R-:W-:Y:S01]  /*0700*/  ISETP.GT.AND P4, PT, R27, -0x1, !P4 ;  /* 0xffffffff1b00780c */ /* 0x000fe20006784270 */
[----:B------:R-:W-:-:S03]  /*0710*/  VIADD R27, R25, 0xfffffffe ;  /* 0xfffffffe191b7836 */ /* 0x000fc60000000000 */
[----:B------:R-:W-:Y:S02]  /*0720*/  PLOP3.LUT P4, PT, P3, P4, PT, 0x80, 0x8 ;  /* 0x000000000008781c */ /* 0x000fe40001f89070 */
[----:B------:R-:W-:-:S04]  /*0730*/  ISETP.GE.AND P5, PT, R27, R18, PT ;  /* 0x000000121b00720c */ /* 0x000fc80003fa6270 */
[----:B------:R-:W-:Y:S01]  /*0740*/  ISETP.GT.AND P5, PT, R27, -0x1, !P5 ;  /* 0xffffffff1b00780c */ /* 0x000fe20006fa4270 */
[----:B-1----:R-:W-:-:S03]  /*0750*/  IMAD.WIDE R14, R17, 0x4, R14 ;  /* 0x00000004110e7825 */ /* 0x002fc600078e020e */
[----:B------:R-:W-:-:S03]  /*0760*/  PLOP3.LUT P5, PT, P3, P5, PT, 0x80, 0x8 ;  /* 0x000000000008781c */ /* 0x000fc60001fab070 */
[----:B------:R-:W2:Y:S01]  /*0770*/  @P4 LDG.E.CONSTANT R27, desc[UR4][R14.64] ;  /* 0x000000040e1b4981 */ /* 0x000ea2000c1e9900 */
[----:B0-----:R-:W-:-:S05]  /*0780*/  IMAD.WIDE R8, R23, 0x4, R8 ;  /* 0x0000000417087825 */ /* 0x001fca00078e0208 */
[----:B------:R-:W2:Y:S04]  /*0790*/  @P4 LDG.E.CONSTANT R16, desc[UR4][R8.64] ;  /* 0x0000000408104981 */ /* 0x000ea8000c1e9900 */
[----:B------:R-:W3:Y:S04]  /*07a0*/  @P5 LDG.E.CONSTANT R29, desc[UR4][R14.64+0x4] ;  /* 0x000004040e1d5981 */ /* 0x000ee8000c1e9900 */
[----:B------:R-:W3:Y:S01]  /*07b0*/  @P5 LDG.E.CONSTANT R22, desc[UR4][R8.64+0x4] ;  /* 0x0000040408165981 */ /* 0x000ee2000c1e9900 */
[----:B--2---:R-:W-:Y:S01]  /*07c0*/  @P4 FFMA R12, R27, R16, R12 ;  /* 0x000000101b0c4223 */ /* 0x004fe2000000000c */
[----:B------:R-:W-:-:S05]  /*07d0*/  VIADD R27, R25, 0xffffffff ;  /* 0xffffffff191b7836 */ /* 0x000fca0000000000 */
[----:B------:R-:W-:-:S04]  /*07e0*/  ISETP.GE.AND P4, PT, R27, R18, PT ;  /* 0x000000121b00720c */ /* 0x000fc80003f86270 */
[----:B------:R-:W-:-:S04]  /*07f0*/  ISETP.GT.AND P4, PT, R27, -0x1, !P4 ;  /* 0xffffffff1b00780c */ /* 0x000fc80006784270 */
[----:B------:R-:W-:Y:S01]  /*0800*/  PLOP3.LUT P4, PT, P3, P4, PT, 0x80, 0x8 ;  /* 0x000000000008781c */ /* 0x000fe20001f89070 */
[----:B---3--:R-:W-:Y:S01]  /*0810*/  @P5 FFMA R12, R29, R22, R12 ;  /* 0x000000161d0c5223 */ /* 0x008fe2000000000c */
[----:B------:R-:W-:-:S04]  /*0820*/  ISETP.GE.AND P5, PT, R25, R18, PT ;  /* 0x000000121900720c */ /* 0x000fc80003fa6270 */
[----:B------:R-:W-:-:S04]  /*0830*/  ISETP.GT.AND P5, PT, R25, -0x1, !P5 ;  /* 0xffffffff1900780c */ /* 0x000fc80006fa4270 */
[----:B------:R-:W-:-:S03]  /*0840*/  PLOP3.LUT P5, PT, P3, P5, PT, 0x80, 0x8 ;  /* 0x000000000008781c */ /* 0x000fc60001fab070 */
[----:B------:R-:W2:Y:S04]  /*0850*/  @P4 LDG.E.CONSTANT R27, desc[UR4][R14.64+0x8] ;  /* 0x000008040e1b4981 */ /* 0x000ea8000c1e9900 */
[----:B------:R-:W2:Y:S06]  /*0860*/  @P4 LDG.E.CONSTANT R16, desc[UR4][R8.64+0x8] ;  /* 0x0000080408104981 */ /* 0x000eac000c1e9900 */
[----:B------:R-:W3:Y:S04]  /*0870*/  @P5 LDG.E.CONSTANT R29, desc[UR4][R14.64+0xc] ;  /* 0x00000c040e1d5981 */ /* 0x000ee8000c1e9900 */
[----:B------:R-:W3:Y:S01]  /*0880*/  @P5 LDG.E.CONSTANT R22, desc[UR4][R8.64+0xc] ;  /* 0x00000c0408165981 */ /* 0x000ee2000c1e9900 */
[----:B------:R-:W-:-:S02]  /*0890*/  VIADD R20, R20, 0x4 ;  /* 0x0000000414147836 */ /* 0x000fc40000000000 */
[----:B------:R-:W-:Y:S02]  /*08a0*/  VIADD R17, R17, 0x4 ;  /* 0x0000000411117836 */ /* 0x000fe40000000000 */
[----:B------:R-:W-:Y:S02]  /*08b0*/  VIADD R23, R23, 0x4 ;  /* 0x0000000417177836 */ /* 0x000fe40000000000 */
[----:B------:R-:W-:Y:S02]  /*08c0*/  VIADD R25, R25, 0x4 ;  /* 0x0000000419197836 */ /* 0x000fe40000000000 */
[----:B--2---:R-:W-:Y:S01]  /*08d0*/  @P4 FFMA R12, R27, R16, R12 ;  /* 0x000000101b0c4223 */ /* 0x004fe2000000000c */
[----:B------:R-:W-:-:S03]  /*08e0*/  ISETP.NE.AND P4, PT, R20, 0x1, PT ;  /* 0x000000011400780c */ /* 0x000fc60003f85270 */
[----:B---3--:R-:W-:-:S10]  /*08f0*/  @P5 FFMA R12, R29, R22, R12 ;  /* 0x000000161d0c5223 */ /* 0x008fd4000000000c */
[----:B------:R-:W-:Y:S05]  /*0900*/  @P4 BRA `(.L_x_8) ;  /* 0xfffffffc00684947 */ /* 0x000fea000383ffff */
.L_x_7:
[----:B------:R-:W-:Y:S05]  /*0910*/  @!P6 BRA `(.L_x_1) ;  /* 0x00000014009ce947 */ /* 0x000fea0003800000 */
[----:B------:R-:W-:Y:S01]  /*0920*/  VIADD R0, R0, 0x1 ;  /* 0x0000000100007836 */ /* 0x000fe20000000000 */
[----:B------:R-:W-:Y:S06]  /*0930*/  BRA `(.L_x_9) ;  /* 0xfffffff800747947 */ /* 0x000fec000383ffff */
.L_x_2:
[----:B------:R-:W-:Y:S01]  /*0940*/  IADD3 R14, PT, PT, -R11, 0x1, RZ ;  /* 0x000000010b0e7810 */ /* 0x000fe20007ffe1ff */
[C---:B------:R-:W-:Y:S01]  /*0950*/  IMAD.IADD R9, R19.reuse, 0x1, -R11 ;  /* 0x0000000113097824 */ /* 0x040fe200078e0a0b */
[----:B------:R-:W-:Y:S01]  /*0960*/  IABS R8, R11 ;  /* 0x0000000b00087213 */ /* 0x000fe20000000000 */
[----:B------:R-:W-:Y:S01]  /*0970*/  IMAD.MOV.U32 R12, RZ, RZ, RZ ;  /* 0x000000ffff0c7224 */ /* 0x000fe200078e00ff */
[C---:B------:R-:W-:Y:S01]  /*0980*/  IADD3 R10, P3, PT, R19.reuse, R2, RZ ;  /* 0x00000002130a7210 */ /* 0x040fe20007f7e0ff */
[----:B------:R-:W-:Y:S01]  /*0990*/  IMAD.IADD R3, R19, 0x1, R14 ;  /* 0x0000000113037824 */ /* 0x000fe200078e020e */
[-C--:B------:R-:W-:Y:S01]  /*09a0*/  ISETP.GE.AND P2, PT, R9, R18.reuse, PT ;  /* 0x000000120900720c */ /* 0x080fe20003f46270 */
[----:B------:R-:W-:Y:S01]  /*09b0*/  IMAD.IADD R8, R11, 0x1, R8 ;  /* 0x000000010b087824 */ /* 0x000fe200078e0208 */
[----:B------:R-:W-:Y:S01]  /*09c0*/  SHF.R.S32.HI R6, RZ, 0x1f, R2 ;  /* 0x0000001fff067819 */ /* 0x000fe20000011402 */
[C---:B------:R-:W-:Y:S01]  /*09d0*/  VIADD R5, R3.reuse, 0x1 ;  /* 0x0000000103057836 */ /* 0x040fe20000000000 */
[----:B------:R-:W-:-:S02]  /*09e0*/  ISETP.GE.AND P0, PT, R3, R18, PT ;  /* 0x000000120300720c */ /* 0x000fc40003f06270 */
[----:B------:R-:W-:Y:S02]  /*09f0*/  ISETP.GT.AND P2, PT, R9, -0x1, !P2 ;  /* 0xffffffff0900780c */ /* 0x000fe40005744270 */
[----:B------:R-:W-:Y:S02]  /*0a00*/  ISETP.GE.AND P1, PT, R5, R18, PT ;  /* 0x000000120500720c */ /* 0x000fe40003f26270 */
[----:B------:R-:W-:Y:S02]  /*0a10*/  ISETP.GT.AND P0, PT, R3, -0x1, !P0 ;  /* 0xffffffff0300780c */ /* 0x000fe40004704270 */
[----:B------:R-:W-:Y:S02]  /*0a20*/  ISETP.GT.AND P1, PT, R5, -0x1, !P1 ;  /* 0xffffffff0500780c */ /* 0x000fe40004f24270 */
[----:B------:R-:W-:Y:S02]  /*0a30*/  IADD3 R7, PT, PT, -R11, 0x3, RZ ;  /* 0x000000030b077810 */ /* 0x000fe40007ffe1ff */
[----:B------:R-:W-:-:S02]  /*0a40*/  LEA.HI.X.SX32 R6, R19, R6, 0x1, P3 ;  /* 0x0000000613067211 */ /* 0x000fc400018f0eff */
[----:B------:R-:W-:-:S07]  /*0a50*/  LOP3.LUT R17, R8, 0x3, RZ, 0xc0, !PT ;  /* 0x0000000308117812 */ /* 0x000fce00078ec0ff */
.L_x_18:
[----:B------:R-:W0:Y:S01]  /*0a60*/  LDCU.64 UR6, c[0x0][0x398] ;  /* 0x00007300ff0677ac */ /* 0x000e220008000a00 */
[----:B------:R-:W-:Y:S01]  /*0a70*/  ISETP.NE.AND P4, PT, R17, 0x3, PT ;  /* 0x000000031100780c */ /* 0x000fe20003f85270 */
[--C-:B------:R-:W-:Y:S01]  /*0a80*/  IMAD.IADD R3, R21, 0x1, R0.reuse ;  /* 0x0000000115037824 */ /* 0x100fe200078e0200 */
[----:B------:R-:W1:Y:S01]  /*0a90*/  LDCU UR8, c[0x0][0x3a4] ;  /* 0x00007480ff0877ac */ /* 0x000e620008000800 */
[----:B------:R-:W-:Y:S02]  /*0aa0*/  IMAD.IADD R20, R13, 0x1, R0 ;  /* 0x000000010d147824 */ /* 0x000fe400078e0200 */
[----:B------:R-:W-:Y:S01]  /*0ab0*/  IMAD.MOV.U32 R16, RZ, RZ, R2 ;  /* 0x000000ffff107224 */ /* 0x000fe200078e0002 */
[C---:B0-----:R-:W-:Y:S01]  /*0ac0*/  ISETP.GE.AND P3, PT, R3.reuse, UR6, PT ;  /* 0x0000000603007c0c */ /* 0x041fe2000bf66270 */
[----:B------:R-:W-:Y:S02]  /*0ad0*/  IMAD.U32 R18, RZ, RZ, UR7 ;  /* 0x00000007ff127e24 */ /* 0x000fe4000f8e00ff */
[----:B-1----:R-:W-:Y:S01]  /*0ae0*/  IMAD R20, R20, UR8, RZ ;  /* 0x0000000814147c24 */ /* 0x002fe2000f8e02ff */
[C---:B------:R-:W-:Y:S01]  /*0af0*/  ISETP.GT.AND P3, PT, R3.reuse, -0x1, !P3 ;  /* 0xffffffff0300780c */ /* 0x040fe20005f64270 */
[----:B------:R-:W-:-:S02]  /*0b00*/  IMAD R3, R3, R18, RZ ;  /* 0x0000001203037224 */ /* 0x000fc400078e02ff */
[----:B------:R-:W-:Y:S10]  /*0b10*/  @!P4 BRA `(.L_x_10) ;  /* 0x000000000098c947 */ /* 0x000ff40003800000 */
[----:B------:R-:W-:Y:S01]  /*0b20*/  PLOP3.LUT P4, PT, P3, P2, PT, 0x80, 0x8 ;  /* 0x000000000008781c */ /* 0x000fe20001f85070 */
[----:B------:R-:W-:Y:S01]  /*0b30*/  BSSY.RECONVERGENT B0, `(.L_x_11) ;  /* 0x000000a000007945 */ /* 0x000fe20003800200 */
[----:B------:R-:W-:Y:S01]  /*0b40*/  ISETP.NE.AND P5, PT, R17, RZ, PT ;  /* 0x000000ff1100720c */ /* 0x000fe20003fa5270 */
[----:B------:R-:W-:-:S10]  /*0b50*/  IMAD.SHL.U32 R15, R20, 0x4, RZ ;  /* 0x00000004140f7824 */ /* 0x000fd400078e00ff */
[----:B------:R-:W-:Y:S05]  /*0b60*/  @!P4 BRA `(.L_x_12) ;  /* 0x000000000018c947 */ /* 0x000fea0003800000 */
[----:B------:R-:W0:Y:S01]  /*0b70*/  LDC.64 R4, c[0x0][0x380] ;  /* 0x0000e000ff047b82 */ /* 0x000e220000000a00 */
[----:B------:R-:W-:-:S04]  /*0b80*/  IMAD.IADD R23, R9, 0x1, R3 ;  /* 0x0000000109177824 */ /* 0x000fc800078e0203 */
[----:B0-----:R-:W-:-:S06]  /*0b90*/  IMAD.WIDE R4, R23, 0x4, R4 ;  /* 0x0000000417047825 */ /* 0x001fcc00078e0204 */
[----:B------:R-:W2:Y:S01]  /*0ba0*/  LDG.E.CONSTANT R4, desc[UR4][R4.64] ;  /* 0x0000000404047981 */ /* 0x000ea2000c1e9900 */
[----:B------:R-:W2:Y:S02]  /*0bb0*/  LDC R23, c[0x3][R15] ;  /* 0x00c000000f177b82 */ /* 0x000ea40000000800 */
[----:B--2---:R-:W-:-:S07]  /*0bc0*/  FFMA R12, R23, R4, R12 ;  /* 0x00000004170c7223 */ /* 0x004fce000000000c */
.L_x_12:
[----:B------:R-:W-:Y:S05]  /*0bd0*/  BSYNC.RECONVERGENT B0 ;  /* 0x0000000000007941 */ /* 0x000fea0003800200 */
.L_x_11:
[----:B------:R-:W-:Y:S01]  /*0be0*/  IMAD.MOV.U32 R16, RZ, RZ, R14 ;  /* 0x000000ffff107224 */ /* 0x000fe200078e000e */
[----:B------:R-:W-:Y:S06]  /*0bf0*/  @!P5 BRA `(.L_x_10) ;  /* 0x000000000060d947 */ /* 0x000fec0003800000 */
[----:B------:R-:W0:Y:S01]  /*0c00*/  LDCU.64 UR6, c[0x0][0x380] ;  /* 0x00007000ff0677ac */ /* 0x000e220008000a00 */
[----:B------:R-:W-:Y:S01]  /*0c10*/  IADD3 R5, P4, PT, R3, R10, RZ ;  /* 0x0000000a03057210 */ /* 0x000fe20007f9e0ff */
[----:B------:R-:W-:Y:S01]  /*0c20*/  BSSY.RECONVERGENT B0, `(.L_x_13) ;  /* 0x000000a000007945 */ /* 0x000fe20003800200 */
[----:B------:R-:W-:Y:S02]  /*0c30*/  ISETP.NE.AND P6, PT, R17, 0x1, PT ;  /* 0x000000011100780c */ /* 0x000fe40003fc5270 */
[----:B------:R-:W-:Y:S02]  /*0c40*/  LEA.HI.X.SX32 R16, R3, R6, 0x1, P4 ;  /* 0x0000000603107211 */ /* 0x000fe400020f0eff */
[----:B------:R-:W-:Y:S02]  /*0c50*/  PLOP3.LUT P4, PT, P3, P0, PT, 0x80, 0x8 ;  /* 0x000000000008781c */ /* 0x000fe40001f81070 */
[----:B0-----:R-:W-:-:S04]  /*0c60*/  LEA R4, P5, R5, UR6, 0x2 ;  /* 0x0000000605047c11 */ /* 0x001fc8000f8a10ff */
[----:B------:R-:W-:-:S07]  /*0c70*/  LEA.HI.X R5, R5, UR7, R16, 0x2, P5 ;  /* 0x0000000705057c11 */ /* 0x000fce000a8f1410 */
[----:B------:R-:W-:Y:S05]  /*0c80*/  @!P4 BRA `(.L_x_14) ;  /* 0x00000000000cc947 */ /* 0x000fea0003800000 */
[----:B------:R-:W2:Y:S01]  /*0c90*/  LDG.E.CONSTANT R16, desc[UR4][R4.64+0x4] ;  /* 0x0000040404107981 */ /* 0x000ea2000c1e9900 */
[----:B------:R-:W2:Y:S02]  /*0ca0*/  LDC R23, c[0x3][R15+0x4] ;  /* 0x00c001000f177b82 */ /* 0x000ea40000000800 */
[----:B--2---:R-:W-:-:S07]  /*0cb0*/  FFMA R12, R23, R16, R12 ;  /* 0x00000010170c7223 */ /* 0x004fce000000000c */
.L_x_14:
[----:B------:R-:W-:Y:S05]  /*0cc0*/  BSYNC.RECONVERGENT B0 ;  /* 0x0000000000007941 */ /* 0x000fea0003800200 */
.L_x_13:
[----:B------:R-:W-:Y:S01]  /*0cd0*/  IADD3 R16, PT, PT, -R11, 0x2, RZ ;  /* 0x000000020b107810 */ /* 0x000fe20007ffe1ff */
[----:B------:R-:W-:Y:S06]  /*0ce0*/  @!P6 BRA `(.L_x_10) ;  /* 0x000000000024e947 */ /* 0x000fec0003800000 */
[----:B------:R-:W-:Y:S01]  /*0cf0*/  PLOP3.LUT P4, PT, P3, P1, PT, 0x80, 0x8 ;  /* 0x000000000008781c */ /* 0x000fe20001f83070 */
[----:B------:R-:W-:Y:S01]  /*0d00*/  BSSY.RECONVERGENT B0, `(.L_x_10) ;  /* 0x0000007000007945 */ /* 0x000fe20003800200 */
[----:B------:R-:W-:-:S11]  /*0d10*/  IMAD.MOV.U32 R16, RZ, RZ, R7 ;  /* 0x000000ffff107224 */ /* 0x000fd600078e0007 */
[----:B------:R-:W-:Y:S05]  /*0d20*/  @!P4 BRA `(.L_x_15) ;  /* 0x000000000010c947 */ /* 0x000fea0003800000 */
[----:B------:R-:W2:Y:S01]  /*0d30*/  LDG.E.CONSTANT R4, desc[UR4][R4.64+0x8] ;  /* 0x0000080404047981 */ /* 0x000ea2000c1e9900 */
[----:B------:R-:W2:Y:S01]  /*0d40*/  LDC R15, c[0x3][R15+0x8] ;  /* 0x00c002000f0f7b82 */ /* 0x000ea20000000800 */
[----:B------:R-:W-:Y:S02]  /*0d50*/  IMAD.MOV.U32 R16, RZ, RZ, R7 ;  /* 0x000000ffff107224 */ /* 0x000fe400078e0007 */
[----:B--2---:R-:W-:-:S07]  /*0d60*/  FFMA R12, R15, R4, R12 ;  /* 0x000000040f0c7223 */ /* 0x004fce000000000c */
.L_x_15:
[----:B------:R-:W-:Y:S05]  /*0d70*/  BSYNC.RECONVERGENT B0 ;  /* 0x0000000000007941 */ /* 0x000fea0003800200 */
.L_x_10:
[----:B------:R-:W-:Y:S02]  /*0d80*/  ISETP.GE.U32.AND P4, PT, R8, 0x3, PT ;  /* 0x000000030800780c */ /* 0x000fe40003f86070 */
[----:B------:R-:W-:-:S04]  /*0d90*/  IABS R5, R13 ;  /* 0x0000000d00057213 */ /* 0x000fc80000000000 */
[----:B------:R-:W-:-:S07]  /*0da0*/  ISETP.NE.AND P6, PT, R0, R5, PT ;  /* 0x000000050000720c */ /* 0x000fce0003fc5270 */
[----:B------:R-:W-:Y:S06]  /*0db0*/  @!P4 BRA `(.L_x_16) ;  /* 0x0000000000acc947 */ /* 0x000fec0003800000 */
[----:B------:R-:W-:Y:S01]  /*0dc0*/  BSSY.RECONVERGENT B0, `(.L_x_16) ;  /* 0x000002a000007945 */ /* 0x000fe20003800200 */
[----:B------:R-:W-:Y:S01]  /*0dd0*/  IMAD.IADD R15, R11, 0x1, R20 ;  /* 0x000000010b0f7824 */ /* 0x000fe200078e0214 */
[----:B------:R-:W0:Y:S06]  /*0de0*/  LDCU UR6, c[0x0][0x39c] ;  /* 0x00007380ff0677ac */ /* 0x000e2c0008000800 */
.L_x_17:
[----:B------:R-:W1:Y:S01]  /*0df0*/  LDC.64 R4, c[0x0][0x380] ;  /* 0x0000e000ff047b82 */ /* 0x000e620000000a00 */
[----:B------:R-:W-:Y:S02]  /*0e00*/  IMAD.IADD R20, R19, 0x1, R16 ;  /* 0x0000000113147824 */ /* 0x000fe400078e0210 */
[----:B0-----:R-:W-:Y:S02]  /*0e10*/  IMAD.U32 R18, RZ, RZ, UR6 ;  /* 0x00000006ff127e24 */ /* 0x001fe4000f8e00ff */
[----:B------:R-:W-:Y:S02]  /*0e20*/  IMAD.IADD R23, R3, 0x1, R20 ;  /* 0x0000000103177824 */ /* 0x000fe400078e0214 */
[C---:B------:R-:W-:Y:S01]  /*0e30*/  VIADD R25, R20.reuse, 0x1 ;  /* 0x0000000114197836 */ /* 0x040fe20000000000 */
[----:B------:R-:W-:-:S04]  /*0e40*/  ISETP.GE.AND P4, PT, R20, R18, PT ;  /* 0x000000121400720c */ /* 0x000fc80003f86270 */
[----:B------:R-:W-:Y:S02]  /*0e50*/  ISETP.GT.AND P4, PT, R20, -0x1, !P4 ;  /* 0xffffffff1400780c */ /* 0x000fe40006784270 */
[C---:B------:R-:W-:Y:S02]  /*0e60*/  ISETP.GE.AND P5, PT, R25.reuse, R18, PT ;  /* 0x000000121900720c */ /* 0x040fe40003fa6270 */
[----:B------:R-:W-:Y:S02]  /*0e70*/  PLOP3.LUT P4, PT, P3, P4, PT, 0x80, 0x8 ;  /* 0x000000000008781c */ /* 0x000fe40001f89070 */
[----:B------:R-:W-:-:S04]  /*0e80*/  ISETP.GT.AND P5, PT, R25, -0x1, !P5 ;  /* 0xffffffff1900780c */ /* 0x000fc80006fa4270 */
[----:B------:R-:W-:Y:S01]  /*0e90*/  PLOP3.LUT P5, PT, P3, P5, PT, 0x80, 0x8 ;  /* 0x000000000008781c */ /* 0x000fe20001fab070 */
[----:B-1----:R-:W-:-:S06]  /*0ea0*/  IMAD.WIDE R4, R23, 0x4, R4 ;  /* 0x0000000417047825 */ /* 0x002fcc00078e0204 */
[----:B------:R-:W2:Y:S06]  /*0eb0*/  @P4 LDG.E.CONSTANT R24, desc[UR4][R4.64] ;  /* 0x0000000404184981 */ /* 0x000eac000c1e9900 */
[----:B------:R-:W3:Y:S01]  /*0ec0*/  @P5 LDG.E.CONSTANT R26, desc[UR4][R4.64+0x4] ;  /* 0x00000404041a5981 */ /* 0x000ee2000c1e9900 */
[----:B------:R-:W-:-:S04]  /*0ed0*/  IMAD.IADD R22, R15, 0x1, R16 ;  /* 0x000000010f167824 */ /* 0x000fc800078e0210 */
[----:B------:R-:W-:-:S04]  /*0ee0*/  IMAD.SHL.U32 R22, R22, 0x4, RZ ;  /* 0x0000000416167824 */ /* 0x000fc800078e00ff */
[----:B------:R-:W2:Y:S08]  /*0ef0*/  @P4 LDC R23, c[0x3][R22] ;  /* 0x00c0000016174b82 */ /* 0x000eb00000000800 */
[----:B------:R-:W3:Y:S01]  /*0f00*/  @P5 LDC R25, c[0x3][R22+0x4] ;  /* 0x00c0010016195b82 */ /* 0x000ee20000000800 */
[----:B--2---:R-:W-:Y:S01]  /*0f10*/  @P4 FFMA R12, R23, R24, R12 ;  /* 0x00000018170c4223 */ /* 0x004fe2000000000c */
[----:B------:R-:W-:-:S05]  /*0f20*/  VIADD R23, R20, 0x2 ;  /* 0x0000000214177836 */ /* 0x000fca0000000000 */
[----:B------:R-:W-:Y:S01]  /*0f30*/  ISETP.GE.AND P4, PT, R23, R18, PT ;  /* 0x000000121700720c */ /* 0x000fe20003f86270 */
[----:B---3--:R-:W-:-:S03]  /*0f40*/  @P5 FFMA R12, R25, R26, R12 ;  /* 0x0000001a190c5223 */ /* 0x008fc6000000000c */
[----:B------:R-:W-:Y:S01]  /*0f50*/  ISETP.GT.AND P4, PT, R23, -0x1, !P4 ;  /* 0xffffffff1700780c */ /* 0x000fe20006784270 */
[----:B------:R-:W-:-:S03]  /*0f60*/  VIADD R23, R20, 0x3 ;  /* 0x0000000314177836 */ /* 0x000fc60000000000 */
[----:B------:R-:W-:Y:S02]  /*0f70*/  PLOP3.LUT P4, PT, P3, P4, PT, 0x80, 0x8 ;  /* 0x000000000008781c */ /* 0x000fe40001f89070 */
[----:B------:R-:W-:-:S04]  /*0f80*/  ISETP.GE.AND P5, PT, R23, R18, PT ;  /* 0x000000121700720c */ /* 0x000fc80003fa6270 */
[----:B------:R-:W-:-:S04]  /*0f90*/  ISETP.GT.AND P5, PT, R23, -0x1, !P5 ;  /* 0xffffffff1700780c */ /* 0x000fc80006fa4270 */
[----:B------:R-:W-:-:S03]  /*0fa0*/  PLOP3.LUT P5, PT, P3, P5, PT, 0x80, 0x8 ;  /* 0x000000000008781c */ /* 0x000fc60001fab070 */
[----:B------:R-:W2:Y:S10]  /*0fb0*/  @P4 LDG.E.CONSTANT R20, desc[UR4][R4.64+0x8] ;  /* 0x0000080404144981 */ /* 0x000eb4000c1e9900 */
[----:B------:R-:W3:Y:S01]  /*0fc0*/  @P5 LDG.E.CONSTANT R24, desc[UR4][R4.64+0xc] ;  /* 0x00000c0404185981 */ /* 0x000ee2000c1e9900 */
[----:B------:R-:W2:Y:S01]  /*0fd0*/  @P4 LDC R23, c[0x3][R22+0x8] ;  /* 0x00c0020016174b82 */ /* 0x000ea20000000800 */
[C---:B------:R-:W-:Y:S01]  /*0fe0*/  VIADD R26, R16.reuse, 0x3 ;  /* 0x00000003101a7836 */ /* 0x040fe20000000000 */
[----:B------:R-:W-:Y:S01]  /*0ff0*/  IABS R27, R11 ;  /* 0x0000000b001b7213 */ /* 0x000fe20000000000 */
[----:B------:R-:W-:-:S05]  /*1000*/  VIADD R16, R16, 0x4 ;  /* 0x0000000410107836 */ /* 0x000fca0000000000 */
[----:B------:R-:W3:Y:S01]  /*1010*/  @P5 LDC R25, c[0x3][R22+0xc] ;  /* 0x00c0030016195b82 */ /* 0x000ee20000000800 */
[----:B--2---:R-:W-:Y:S01]  /*1020*/  @P4 FFMA R12, R23, R20, R12 ;  /* 0x00000014170c4223 */ /* 0x004fe2000000000c */
[----:B------:R-:W-:-:S03]  /*1030*/  ISETP.NE.AND P4, PT, R26, R27, PT ;  /* 0x0000001b1a00720c */ /* 0x000fc60003f85270 */
[----:B---3--:R-:W-:-:S10]  /*1040*/  @P5 FFMA R12, R25, R24, R12 ;  /* 0x00000018190c5223 */ /* 0x008fd4000000000c */
[----:B------:R-:W-:Y:S05]  /*1050*/  @P4 BRA `(.L_x_17) ;  /* 0xfffffffc00644947 */ /* 0x000fea000383ffff */
[----:B------:R-:W-:Y:S05]  /*1060*/  BSYNC.RECONVERGENT B0 ;  /* 0x0000000000007941 */ /* 0x000fea0003800200 */
.L_x_16:
[----:B------:R-:W-:Y:S05]  /*1070*/  @!P6 BRA `(.L_x_1) ;  /* 0x0000000c00c4e947 */ /* 0x000fea0003800000 */
[----:B------:R-:W-:Y:S01]  /*1080*/  VIADD R0, R0, 0x1 ;  /* 0x0000000100007836 */ /* 0x000fe20000000000 */
[----:B------:R-:W-:Y:S06]  /*1090*/  BRA `(.L_x_18) ;  /* 0xfffffff800707947 */ /* 0x000fec000383ffff */
.L_x_0:
        /* <DEDUP_REMOVED lines=11> */
[C---:B------:R-:W-:Y:S01]  /*1150*/  IADD3 R7, P3, PT, R19.reuse, R8, RZ ;  /* 0x0000000813077210 */ /* 0x040fe20007f7e0ff */
[----:B------:R-:W-:Y:S01]  /*1160*/  IMAD.IADD R3, R19, 0x1, R6 ;  /* 0x0000000113037824 */ /* 0x000fe200078e0206 */
[----:B------:R-:W-:Y:S02]  /*1170*/  SHF.R.S32.HI R2, RZ, 0x1f, R8 ;  /* 0x0000001fff027819 */ /* 0x000fe40000011408 */
[-C--:B------:R-:W-:Y:S01]  /*1180*/  ISETP.GE.AND P2, PT, R9, R18.reuse, PT ;  /* 0x000000120900720c */ /* 0x080fe20003f46270 */
[C---:B------:R-:W-:Y:S01]  /*1190*/  VIADD R5, R3.reuse, 0x1 ;  /* 0x0000000103057836 */ /* 0x040fe20000000000 */
[----:B------:R-:W-:-:S02]  /*11a0*/  ISETP.GE.AND P0, PT, R3, R18, PT ;  /* 0x000000120300720c */ /* 0x000fc40003f06270 */
[----:B------:R-:W-:Y:S02]  /*11b0*/  ISETP.GT.AND P2, PT, R9, -0x1, !P2 ;  /* 0xffffffff0900780c */ /* 0x000fe40005744270 */
[----:B------:R-:W-:Y:S02]  /*11c0*/  ISETP.GE.AND P1, PT, R5, R18, PT ;  /* 0x000000120500720c */ /* 0x000fe40003f26270 */
[----:B------:R-:W-:Y:S02]  /*11d0*/  ISETP.GT.AND P0, PT, R3, -0x1, !P0 ;  /* 0xffffffff0300780c */ /* 0x000fe40004704270 */
[----:B------:R-:W-:Y:S01]  /*11e0*/  ISETP.GT.AND P1, PT, R5, -0x1, !P1 ;  /* 0xffffffff0500780c */ /* 0x000fe20004f24270 */
[----:B------:R-:W-:Y:S01]  /*11f0*/  IMAD.IADD R5, R11, 0x1, R0 ;  /* 0x000000010b057824 */ /* 0x000fe200078e0200 */
[----:B------:R-:W-:Y:S02]  /*1200*/  LEA.HI.X.SX32 R3, R19, R2, 0x1, P3 ;  /* 0x0000000213037211 */ /* 0x000fe400018f0eff */
[----:B------:R-:W-:-:S02]  /*1210*/  IADD3 R4, PT, PT, -R11, 0x3, RZ ;  /* 0x000000030b047810 */ /* 0x000fc40007ffe1ff */
[----:B------:R-:W-:-:S07]  /*1220*/  LOP3.LUT R2, R5, 0x3, RZ, 0xc0, !PT ;  /* 0x0000000305027812 */ /* 0x000fce00078ec0ff */
.L_x_26:
        /* <DEDUP_REMOVED lines=24> */
.L_x_22:
[----:B------:R-:W-:Y:S05]  /*13b0*/  BSYNC.RECONVERGENT B0 ;  /* 0x0000000000007941 */ /* 0x000fea0003800200 */
.L_x_21:
        /* <DEDUP_REMOVED lines=16> */
[----:B------:R-:W-:-:S11]  /*14c0*/  IMAD.MOV.U32 R20, RZ, RZ, R4 ;  /* 0x000000ffff147224 */ /* 0x000fd600078e0004 */
[----:B------:R-:W-:Y:S05]  /*14d0*/  @!P4 BRA `(.L_x_23) ;  /* 0x000000000010c947 */ /* 0x000fea0003800000 */
[----:B------:R-:W2:Y:S04]  /*14e0*/  LDG.E.CONSTANT R15, desc[UR4][R14.64+0x8] ;  /* 0x000008040e0f7981 */ /* 0x000ea8000c1e9900 */
[----:B------:R-:W2:Y:S01]  /*14f0*/  LDG.E.CONSTANT R16, desc[UR4][R16.64+0x8] ;  /* 0x0000080410107981 */ /* 0x000ea2000c1e9900 */
[----:B------:R-:W-:Y:S02]  /*1500*/  IMAD.MOV.U32 R20, RZ, RZ, R4 ;  /* 0x000000ffff147224 */ /* 0x000fe400078e0004 */
[----:B--2---:R-:W-:-:S07]  /*1510*/  FFMA R12, R15, R16, R12 ;  /* 0x000000100f0c7223 */ /* 0x004fce000000000c */
.L_x_23:
[----:B------:R-:W-:Y:S05]  /*1520*/  BSYNC.RECONVERGENT B0 ;  /* 0x0000000000007941 */ /* 0x000fea0003800200 */
.L_x_20:
[----:B------:R-:W-:Y:S02]  /*1530*/  ISETP.GE.U32.AND P4, PT, R5, 0x3, PT ;  /* 0x000000030500780c */ /* 0x000fe40003f86070 */
[----:B------:R-:W-:-:S11]  /*1540*/  ISETP.NE.AND P6, PT, R10, R13, PT ;  /* 0x0000000d0a00720c */ /* 0x000fd60003fc5270 */
[----:B------:R-:W-:Y:S05]  /*1550*/  @!P4 BRA `(.L_x_24) ;  /* 0x0000000000b0c947 */ /* 0x000fea0003800000 */
[----:B------:R-:W-:Y:S01]  /*1560*/  BSSY.RECONVERGENT B0, `(.L_x_24) ;  /* 0x000002b000007945 */ /* 0x000fe20003800200 */
[----:B------:R-:W-:Y:S01]  /*1570*/  IMAD.IADD R23, R11, 0x1, R22 ;  /* 0x000000010b177824 */ /* 0x000fe200078e0216 */
[----:B------:R-:W0:Y:S06]  /*1580*/  LDCU UR6, c[0x0][0x39c] ;  /* 0x00007380ff0677ac */ /* 0x000e2c0008000800 */
.L_x_25:
[----:B------:R-:W1:Y:S01]  /*1590*/  LDC.64 R16, c[0x0][0x388] ;  /* 0x0000e200ff107b82 */ /* 0x000e620000000a00 */
[----:B------:R-:W-:Y:S02]  /*15a0*/  IMAD.IADD R25, R19, 0x1, R20 ;  /* 0x0000000113197824 */ /* 0x000fe400078e0214 */
[----:B0-----:R-:W-:Y:S02]  /*15b0*/  IMAD.U32 R18, RZ, RZ, UR6 ;  /* 0x00000006ff127e24 */ /* 0x001fe4000f8e00ff */
[C---:B------:R-:W-:Y:S02]  /*15c0*/  VIADD R27, R25.reuse, 0x1 ;  /* 0x00000001191b7836 */ /* 0x040fe40000000000 */
[----:B------:R-:W-:Y:S01]  /*15d0*/  IMAD.IADD R29, R0, 0x1, R25 ;  /* 0x00000001001d7824 */ /* 0x000fe200078e0219 */
[----:B------:R-:W0:Y:S01]  /*15e0*/  LDC.64 R14, c[0x0][0x380] ;  /* 0x0000e000ff0e7b82 */ /* 0x000e220000000a00 */
[-C--:B------:R-:W-:Y:S02]  /*15f0*/  ISETP.GE.AND P4, PT, R25, R18.reuse, PT ;  /* 0x000000121900720c */ /* 0x080fe40003f86270 */
[----:B------:R-:W-:-:S02]  /*1600*/  ISETP.GE.AND P5, PT, R27, R18, PT ;  /* 0x000000121b00720c */ /* 0x000fc40003fa6270 */
[----:B------:R-:W-:Y:S02]  /*1610*/  ISETP.GT.AND P4, PT, R25, -0x1, !P4 ;  /* 0xffffffff1900780c */ /* 0x000fe40006784270 */
[----:B------:R-:W-:Y:S01]  /*1620*/  ISETP.GT.AND P5, PT, R27, -0x1, !P5 ;  /* 0xffffffff1b00780c */ /* 0x000fe20006fa4270 */
[----:B------:R-:W-:Y:S01]  /*1630*/  IMAD.IADD R27, R23, 0x1, R20 ;  /* 0x00000001171b7824 */ /* 0x000fe200078e0214 */
[----:B------:R-:W-:Y:S02]  /*1640*/  PLOP3.LUT P4, PT, P3, P4, PT, 0x80, 0x8 ;  /* 0x000000000008781c */ /* 0x000fe40001f89070 */
[----:B------:R-:W-:Y:S01]  /*1650*/  PLOP3.LUT P5, PT, P3, P5, PT, 0x80, 0x8 ;  /* 0x000000000008781c */ /* 0x000fe20001fab070 */
[----:B-1----:R-:W-:-:S10]  /*1660*/  IMAD.WIDE R16, R27, 0x4, R16 ;  /* 0x000000041b107825 */ /* 0x002fd400078e0210 */
[----:B------:R-:W2:Y:S01]  /*1670*/  @P4 LDG.E.CONSTANT R27, desc[UR4][R16.64] ;  /* 0x00000004101b4981 */ /* 0x000ea2000c1e9900 */
[----:B0-----:R-:W-:-:S03]  /*1680*/  IMAD.WIDE R14, R29, 0x4, R14 ;  /* 0x000000041d0e7825 */ /* 0x001fc600078e020e */
[----:B------:R-:W3:Y:S04]  /*1690*/  @P5 LDG.E.CONSTANT R29, desc[UR4][R16.64+0x4] ;  /* 0x00000404101d5981 */ /* 0x000ee8000c1e9900 */
[----:B------:R-:W2:Y:S04]  /*16a0*/  @P4 LDG.E.CONSTANT R22, desc[UR4][R14.64] ;  /* 0x000000040e164981 */ /* 0x000ea8000c1e9900 */
[----:B------:R-:W3:Y:S01]  /*16b0*/  @P5 LDG.E.CONSTANT R24, desc[UR4][R14.64+0x4] ;  /* 0x000004040e185981 */ /* 0x000ee2000c1e9900 */
[----:B--2---:R-:W-:Y:S01]  /*16c0*/  @P4 FFMA R12, R27, R22, R12 ;  /* 0x000000161b0c4223 */ /* 0x004fe2000000000c */
[----:B------:R-:W-:-:S05]  /*16d0*/  VIADD R27, R25, 0x2 ;  /* 0x00000002191b7836 */ /* 0x000fca0000000000 */
[----:B------:R-:W-:-:S04]  /*16e0*/  ISETP.GE.AND P4, PT, R27, R18, PT ;  /* 0x000000121b00720c */ /* 0x000fc80003f86270 */
[----:B------:R-:W-:Y:S01]  /*16f0*/  ISETP.GT.AND P4, PT, R27, -0x1, !P4 ;  /* 0xffffffff1b00780c */ /* 0x000fe20006784270 */
[----:B------:R-:W-:-:S03]  /*1700*/  VIADD R25, R25, 0x3 ;  /* 0x0000000319197836 */ /* 0x000fc60000000000 */
        /* <DEDUP_REMOVED lines=9> */
[C---:B------:R-:W-:Y:S01]  /*17a0*/  VIADD R26, R20.reuse, 0x3 ;  /* 0x00000003141a7836 */ /* 0x040fe20000000000 */
[----:B------:R-:W-:Y:S01]  /*17b0*/  IABS R29, R11 ;  /* 0x0000000b001d7213 */ /* 0x000fe20000000000 */
[----:B------:R-:W-:-:S02]  /*17c0*/  VIADD R20, R20, 0x4 ;  /* 0x0000000414147836 */ /* 0x000fc40000000000 */
[----:B--2---:R-:W-:Y:S01]  /*17d0*/  @P4 FFMA R12, R25, R22, R12 ;  /* 0x00000016190c4223 */ /* 0x004fe2000000000c */
[----:B------:R-:W-:-:S03]  /*17e0*/  ISETP.NE.AND P4, PT, R26, R29, PT ;  /* 0x0000001d1a00720c */ /* 0x000fc60003f85270 */
[----:B---3--:R-:W-:-:S10]  /*17f0*/  @P5 FFMA R12, R27, R24, R12 ;  /* 0x000000181b0c5223 */ /* 0x008fd4000000000c */
[----:B------:R-:W-:Y:S05]  /*1800*/  @P4 BRA `(.L_x_25) ;  /* 0xfffffffc00604947 */ /* 0x000fea000383ffff */
[----:B------:R-:W-:Y:S05]  /*1810*/  BSYNC.RECONVERGENT B0 ;  /* 0x0000000000007941 */ /* 0x000fea0003800200 */
.L_x_24:
[----:B------:R-:W-:Y:S05]  /*1820*/  @!P6 BRA `(.L_x_1) ;  /* 0x0000000400d8e947 */ /* 0x000fea0003800000 */
[----:B------:R-:W-:Y:S01]  /*1830*/  VIADD R10, R10, 0x1 ;  /* 0x000000010a0a7836 */ /* 0x000fe20000000000 */
[----:B------:R-:W-:Y:S06]  /*1840*/  BRA `(.L_x_26) ;  /* 0xfffffff800787947 */ /* 0x000fec000383ffff */
.L_x_19:
        /* <DEDUP_REMOVED lines=18> */
.L_x_35:
[----:B------:R-:W0:Y:S01]  /*1970*/  LDCU.64 UR6, c[0x0][0x398] ;  /* 0x00007300ff0677ac */ /* 0x000e220008000a00 */
[----:B------:R-:W-:Y:S01]  /*1980*/  ISETP.NE.AND P4, PT, R17, 0x3, PT ;  /* 0x000000031100780c */ /* 0x000fe20003f85270 */
[--C-:B------:R-:W-:Y:S01]  /*1990*/  IMAD.IADD R3, R21, 0x1, R10.reuse ;  /* 0x0000000115037824 */ /* 0x100fe200078e020a */
[C---:B------:R-:W-:Y:S01]  /*19a0*/  ISETP.NE.AND P6, PT, R10.reuse, R13, PT ;  /* 0x0000000d0a00720c */ /* 0x040fe20003fc5270 */
[----:B------:R-:W1:Y:S01]  /*19b0*/  LDCU UR8, c[0x0][0x3a4] ;  /* 0x00007480ff0877ac */ /* 0x000e620008000800 */
[----:B------:R-:W-:Y:S02]  /*19c0*/  IMAD.IADD R20, R13, 0x1, R10 ;  /* 0x000000010d147824 */ /* 0x000fe400078e020a */
[----:B------:R-:W-:Y:S02]  /*19d0*/  IMAD.MOV.U32 R16, RZ, RZ, R8 ;  /* 0x000000ffff107224 */ /* 0x000fe400078e0008 */
[----:B------:R-:W-:Y:S01]  /*19e0*/  VIADD R10, R10, 0x1 ;  /* 0x000000010a0a7836 */ /* 0x000fe20000000000 */
[----:B0-----:R-:W-:Y:S01]  /*19f0*/  ISETP.GE.AND P3, PT, R3, UR6, PT ;  /* 0x0000000603007c0c */ /* 0x001fe2000bf66270 */
[----:B------:R-:W-:-:S02]  /*1a00*/  IMAD.U32 R18, RZ, RZ, UR7 ;  /* 0x00000007ff127e24 */ /* 0x000fc4000f8e00ff */
[----:B-1----:R-:W-:Y:S01]  /*1a10*/  IMAD R20, R20, UR8, RZ ;  /* 0x0000000814147c24 */ /* 0x002fe2000f8e02ff */
[C---:B------:R-:W-:Y:S01]  /*1a20*/  ISETP.GT.AND P3, PT, R3.reuse, -0x1, !P3 ;  /* 0xffffffff0300780c */ /* 0x040fe20005f64270 */
[----:B------:R-:W-:Y:S01]  /*1a30*/  IMAD R0, R3, R18, RZ ;  /* 0x0000001203007224 */ /* 0x000fe200078e02ff */
[----:B------:R-:W-:Y:S11]  /*1a40*/  @!P4 BRA `(.L_x_27) ;  /* 0x000000000098c947 */ /* 0x000ff60003800000 */
        /* <DEDUP_REMOVED lines=11> */
.L_x_29:
[----:B------:R-:W-:Y:S05]  /*1b00*/  BSYNC.RECONVERGENT B0 ;  /* 0x0000000000007941 */ /* 0x000fea0003800200 */
.L_x_28:
[----:B------:R-:W-:Y:S01]  /*1b10*/  IMAD.MOV.U32 R16, RZ, RZ, R14 ;  /* 0x000000ffff107224 */ /* 0x000fe200078e000e */
[----:B------:R-:W-:Y:S06]  /*1b20*/  @!P5 BRA `(.L_x_27) ;  /* 0x000000000060d947 */ /* 0x000fec0003800000 */
[----:B------:R-:W0:Y:S01]  /*1b30*/  LDCU.64 UR6, c[0x0][0x380] ;  /* 0x00007000ff0677ac */ /* 0x000e220008000a00 */
[C---:B------:R-:W-:Y:S01]  /*1b40*/  IADD3 R3, P4, PT, R0.reuse, R7, RZ ;  /* 0x0000000700037210 */ /* 0x040fe20007f9e0ff */
[----:B------:R-:W-:Y:S03]  /*1b50*/  BSSY.RECONVERGENT B0, `(.L_x_30) ;  /* 0x000000a000007945 */ /* 0x000fe60003800200 */
[----:B------:R-:W-:Y:S02]  /*1b60*/  LEA.HI.X.SX32 R16, R0, R5, 0x1, P4 ;  /* 0x0000000500107211 */ /* 0x000fe400020f0eff */
[----:B------:R-:W-:Y:S02]  /*1b70*/  PLOP3.LUT P4, PT, P3, P0, PT, 0x80, 0x8 ;  /* 0x000000000008781c */ /* 0x000fe40001f81070 */
[----:B0-----:R-:W-:-:S04]  /*1b80*/  LEA R2, P5, R3, UR6, 0x2 ;  /* 0x0000000603027c11 */ /* 0x001fc8000f8a10ff */
[----:B------:R-:W-:Y:S02]  /*1b90*/  LEA.HI.X R3, R3, UR7, R16, 0x2, P5 ;  /* 0x0000000703037c11 */ /* 0x000fe4000a8f1410 */
[----:B------:R-:W-:-:S05]  /*1ba0*/  ISETP.NE.AND P5, PT, R17, 0x1, PT ;  /* 0x000000011100780c */ /* 0x000fca0003fa5270 */
[----:B------:R-:W-:Y:S08]  /*1bb0*/  @!P4 BRA `(.L_x_31) ;  /* 0x00000000000cc947 */ /* 0x000ff00003800000 */
[----:B------:R-:W2:Y:S01]  /*1bc0*/  LDG.E.CONSTANT R16, desc[UR4][R2.64+0x4] ;  /* 0x0000040402107981 */ /* 0x000ea2000c1e9900 */
[----:B------:R-:W2:Y:S02]  /*1bd0*/  LDC R23, c[0x3][R15+0x4] ;  /* 0x00c001000f177b82 */ /* 0x000ea40000000800 */
[----:B--2---:R-:W-:-:S07]  /*1be0*/  FFMA R12, R23, R16, R12 ;  /* 0x00000010170c7223 */ /* 0x004fce000000000c */
.L_x_31:
[----:B------:R-:W-:Y:S05]  /*1bf0*/  BSYNC.RECONVERGENT B0 ;  /* 0x0000000000007941 */ /* 0x000fea0003800200 */
.L_x_30:
        /* <DEDUP_REMOVED lines=10> */
.L_x_32:
[----:B------:R-:W-:Y:S05]  /*1ca0*/  BSYNC.RECONVERGENT B0 ;  /* 0x0000000000007941 */ /* 0x000fea0003800200 */
.L_x_27:
[----:B------:R-:W-:-:S13]  /*1cb0*/  ISETP.GE.U32.AND P4, PT, R6, 0x3, PT ;  /* 0x000000030600780c */ /* 0x000fda0003f86070 */
[----:B------:R-:W-:Y:S05]  /*1cc0*/  @!P4 BRA `(.L_x_33) ;  /* 0x0000000000acc947 */ /* 0x000fea0003800000 */
[----:B------:R-:W-:Y:S01]  /*1cd0*/  BSSY.RECONVERGENT B0, `(.L_x_33) ;  /* 0x000002a000007945 */ /* 0x000fe20003800200 */
[----:B------:R-:W-:Y:S01]  /*1ce0*/  IMAD.IADD R15, R11, 0x1, R20 ;  /* 0x000000010b0f7824 */ /* 0x000fe200078e0214 */
[----:B------:R-:W0:Y:S06]  /*1cf0*/  LDCU UR6, c[0x0][0x39c] ;  /* 0x00007380ff0677ac */ /* 0x000e2c0008000800 */
.L_x_34:
        /* <DEDUP_REMOVED lines=19> */
[----:B------:R-:W-:-:S02]  /*1e30*/  VIADD R25, R23, 0x2 ;  /* 0x0000000217197836 */ /* 0x000fc40000000000 */
[----:B------:R-:W-:-:S03]  /*1e40*/  VIADD R23, R23, 0x3 ;  /* 0x0000000317177836 */ /* 0x000fc60000000000 */
[----:B------:R-:W-:Y:S01]  /*1e50*/  ISETP.GE.AND P4, PT, R25, R18, PT ;  /* 0x000000121900720c */ /* 0x000fe20003f86270 */
[----:B---3--:R-:W-:Y:S01]  /*1e60*/  @P5 FFMA R12, R27, R24, R12 ;  /* 0x000000181b0c5223 */ /* 0x008fe2000000000c */
[----:B------:R-:W-:Y:S02]  /*1e70*/  ISETP.GE.AND P5, PT, R23, R18, PT ;  /* 0x000000121700720c */ /* 0x000fe40003fa6270 */
[----:B------:R-:W-:Y:S02]  /*1e80*/  ISETP.GT.AND P4, PT, R25, -0x1, !P4 ;  /* 0xffffffff1900780c */ /* 0x000fe40006784270 */
[----:B------:R-:W-:Y:S02]  /*1e90*/  ISETP.GT.AND P5, PT, R23, -0x1, !P5 ;  /* 0xffffffff1700780c */ /* 0x000fe40006fa4270 */
[----:B------:R-:W-:Y:S02]  /*1ea0*/  PLOP3.LUT P4, PT, P3, P4, PT, 0x80, 0x8 ;  /* 0x000000000008781c */ /* 0x000fe40001f89070 */
[----:B------:R-:W-:-:S11]  /*1eb0*/  PLOP3.LUT P5, PT, P3, P5, PT, 0x80, 0x8 ;  /* 0x000000000008781c */ /* 0x000fd60001fab070 */
[----:B------:R-:W2:Y:S04]  /*1ec0*/  @P4 LDG.E.CONSTANT R22, desc[UR4][R2.64+0x8] ;  /* 0x0000080402164981 */ /* 0x000ea8000c1e9900 */
        /* <DEDUP_REMOVED lines=11> */
.L_x_33:
[----:B------:R-:W-:Y:S05]  /*1f80*/  @P6 BRA `(.L_x_35) ;  /* 0xfffffff800786947 */ /* 0x000fea000383ffff */
.L_x_1:
[----:B------:R-:W0:Y:S01]  /*1f90*/  LDC.64 R2, c[0x0][0x390] ;  /* 0x0000e400ff027b82 */ /* 0x000e220000000a00 */
[----:B------:R-:W-:-:S04]  /*1fa0*/  IMAD R19, R21, R18, R19 ;  /* 0x0000001215137224 */ /* 0x000fc800078e0213 */
[----:B0-----:R-:W-:-:S05]  /*1fb0*/  IMAD.WIDE R2, R19, 0x4, R2 ;  /* 0x0000000413027825 */ /* 0x001fca00078e0202 */
[----:B------:R-:W-:Y:S01]  /*1fc0*/  STG.E desc[UR4][R2.64], R12 ;  /* 0x0000000c02007986 */ /* 0x000fe2000c101904 */
[----:B------:R-:W-:Y:S05]  /*1fd0*/  EXIT ;  /* 0x000000000000794d */ /* 0x000fea0003800000 */
.L_x_36:
[----:B------:R-:W-:-:S00]  /*1fe0*/  BRA `(.L_x_36) ;  /* 0xfffffffc00fc7947 */ /* 0x000fc0000383ffff */
[----:B------:R-:W-:-:S00]  /*1ff0*/  NOP ;  /* 0x0000000000007918 */ /* 0x000fc00000000000 */
        /* <DEDUP_REMOVED lines=8> */
.L_x_37:


//--------------------- .nv.shared.reserved.0     --------------------------
	.section	.nv.shared.reserved.0,"aw",@nobits
	.weak		__nv_reservedSMEM_offset_0_alias
	.size		__nv_reservedSMEM_offset_0_alias, 0, 64
	.other		__nv_reservedSMEM_offset_0_alias,@"STO_CUDA_RESERVED_SHARED STV_DEFAULT"
__nv_reservedSMEM_offset_0_alias:
	.zero		0
	.zero		64


//--------------------- .nv.constant0._Z14runConvolutionPKfS0_Pfiiiii --------------------------
	.section	.nv.constant0._Z14runConvolutionPKfS0_Pfiiiii,"a",@progbits
	.sectionflags	@""
	.align	4
.nv.constant0._Z14runConvolutionPKfS0_Pfiiiii:
	.zero		940


//--------------------- SYMBOLS --------------------------

	.type		.nv.reservedSmem.offset0,@object
	.size		.nv.reservedSmem.offset0,0x4
